//
// Generated by NVIDIA NVVM Compiler
//
// Compiler Build ID: CL-36424714
// Cuda compilation tools, release 13.0, V13.0.88
// Based on NVVM 20.0.0
//

.version 9.0
.target sm_100
.address_size 64

	// .globl	_Z17initLabels_kernelPKhiPjiii

.visible .entry _Z17initLabels_kernelPKhiPjiii(
	.param .u64 .ptr .align 1 _Z17initLabels_kernelPKhiPjiii_param_0,
	.param .u32 _Z17initLabels_kernelPKhiPjiii_param_1,
	.param .u64 .ptr .align 1 _Z17initLabels_kernelPKhiPjiii_param_2,
	.param .u32 _Z17initLabels_kernelPKhiPjiii_param_3,
	.param .u32 _Z17initLabels_kernelPKhiPjiii_param_4,
	.param .u32 _Z17initLabels_kernelPKhiPjiii_param_5
)
{
	.reg .pred 	%p<5>;
	.reg .b16 	%rs<2>;
	.reg .b32 	%r<20>;
	.reg .b64 	%rd<15>;

	ld.param.u64 	%rd3, [_Z17initLabels_kernelPKhiPjiii_param_0];
	ld.param.u32 	%r3, [_Z17initLabels_kernelPKhiPjiii_param_1];
	ld.param.u64 	%rd4, [_Z17initLabels_kernelPKhiPjiii_param_2];
	ld.param.u32 	%r4, [_Z17initLabels_kernelPKhiPjiii_param_3];
	ld.param.u32 	%r5, [_Z17initLabels_kernelPKhiPjiii_param_4];
	ld.param.u32 	%r6, [_Z17initLabels_kernelPKhiPjiii_param_5];
	mov.u32 	%r8, %ctaid.x;
	mov.u32 	%r9, %ntid.x;
	mov.u32 	%r10, %tid.x;
	mad.lo.s32 	%r1, %r8, %r9, %r10;
	mov.u32 	%r11, %ctaid.y;
	mov.u32 	%r12, %ntid.y;
	mov.u32 	%r13, %tid.y;
	mad.lo.s32 	%r14, %r11, %r12, %r13;
	setp.ge.s32 	%p1, %r1, %r5;
	setp.ge.s32 	%p2, %r14, %r6;
	or.pred  	%p3, %p1, %p2;
	@%p3 bra 	$L__BB0_4;
	cvta.to.global.u64 	%rd5, %rd3;
	cvta.to.global.u64 	%rd6, %rd4;
	mul.lo.s32 	%r15, %r3, %r14;
	cvt.s64.s32 	%rd7, %r15;
	mul.lo.s32 	%r16, %r4, %r14;
	cvt.s64.s32 	%rd8, %r16;
	add.s64 	%rd1, %rd6, %rd8;
	cvt.s64.s32 	%rd2, %r1;
	add.s64 	%rd9, %rd7, %rd2;
	add.s64 	%rd10, %rd5, %rd9;
	ld.global.u8 	%rs1, [%rd10];
	setp.eq.s16 	%p4, %rs1, 0;
	@%p4 bra 	$L__BB0_3;
	mad.lo.s32 	%r17, %r5, %r14, %r1;
	add.s32 	%r18, %r17, 1;
	shl.b64 	%rd11, %rd2, 2;
	add.s64 	%rd12, %rd1, %rd11;
	st.global.u32 	[%rd12], %r18;
	bra.uni 	$L__BB0_4;
$L__BB0_3:
	shl.b64 	%rd13, %rd2, 2;
	add.s64 	%rd14, %rd1, %rd13;
	mov.b32 	%r19, 0;
	st.global.u32 	[%rd14], %r19;
$L__BB0_4:
	ret;

}
	// .globl	_Z21localMerge4Way_kernelPjiii
.visible .entry _Z21localMerge4Way_kernelPjiii(
	.param .u64 .ptr .align 1 _Z21localMerge4Way_kernelPjiii_param_0,
	.param .u32 _Z21localMerge4Way_kernelPjiii_param_1,
	.param .u32 _Z21localMerge4Way_kernelPjiii_param_2,
	.param .u32 _Z21localMerge4Way_kernelPjiii_param_3
)
{
	.reg .pred 	%p<35>;
	.reg .b32 	%r<224>;
	.reg .b64 	%rd<115>;

	ld.param.u64 	%rd4, [_Z21localMerge4Way_kernelPjiii_param_0];
	ld.param.u32 	%r90, [_Z21localMerge4Way_kernelPjiii_param_1];
	ld.param.u32 	%r91, [_Z21localMerge4Way_kernelPjiii_param_2];
	ld.param.u32 	%r93, [_Z21localMerge4Way_kernelPjiii_param_3];
	cvta.to.global.u64 	%rd1, %rd4;
	mov.u32 	%r94, %ctaid.x;
	mov.u32 	%r95, %ntid.x;
	mov.u32 	%r96, %tid.x;
	mad.lo.s32 	%r1, %r94, %r95, %r96;
	mov.u32 	%r97, %ctaid.y;
	mov.u32 	%r98, %ntid.y;
	mov.u32 	%r99, %tid.y;
	mad.lo.s32 	%r100, %r97, %r98, %r99;
	setp.ge.s32 	%p1, %r1, %r91;
	setp.ge.s32 	%p2, %r100, %r93;
	or.pred  	%p3, %p1, %p2;
	@%p3 bra 	$L__BB1_46;
	mul.lo.s32 	%r101, %r90, %r100;
	cvt.s64.s32 	%rd5, %r101;
	add.s64 	%rd2, %rd1, %rd5;
	mul.wide.s32 	%rd6, %r1, 4;
	add.s64 	%rd3, %rd2, %rd6;
	ld.global.u32 	%r219, [%rd3];
	setp.eq.s32 	%p4, %r219, 0;
	@%p4 bra 	$L__BB1_46;
	add.s32 	%r102, %r1, 1;
	setp.ge.s32 	%p5, %r102, %r91;
	@%p5 bra 	$L__BB1_24;
	ld.global.u32 	%r205, [%rd3+4];
	setp.eq.s32 	%p6, %r205, 0;
	@%p6 bra 	$L__BB1_24;
	add.s32 	%r103, %r219, -1;
	div.u32 	%r189, %r103, %r91;
	mul.lo.s32 	%r104, %r189, %r91;
	sub.s32 	%r190, %r103, %r104;
	mul.lo.s32 	%r105, %r189, %r90;
	cvt.s64.s32 	%rd7, %r105;
	add.s64 	%rd8, %rd1, %rd7;
	mul.wide.s32 	%rd9, %r190, 4;
	add.s64 	%rd10, %rd8, %rd9;
	ld.global.u32 	%r7, [%rd10];
	setp.eq.s32 	%p7, %r7, %r219;
	mov.u32 	%r201, %r219;
	@%p7 bra 	$L__BB1_8;
	mov.u32 	%r201, %r7;
$L__BB1_6:
	add.s32 	%r106, %r201, -1;
	div.u32 	%r11, %r106, %r91;
	mul.lo.s32 	%r107, %r11, %r91;
	sub.s32 	%r12, %r106, %r107;
	mul.lo.s32 	%r108, %r11, %r90;
	cvt.s64.s32 	%rd11, %r108;
	add.s64 	%rd12, %rd1, %rd11;
	mul.wide.s32 	%rd13, %r12, 4;
	add.s64 	%rd14, %rd12, %rd13;
	ld.global.u32 	%r13, [%rd14];
	setp.eq.s32 	%p8, %r13, %r201;
	@%p8 bra 	$L__BB1_8;
	mul.lo.s32 	%r109, %r189, %r90;
	cvt.s64.s32 	%rd15, %r109;
	add.s64 	%rd16, %rd1, %rd15;
	mul.wide.s32 	%rd17, %r190, 4;
	add.s64 	%rd18, %rd16, %rd17;
	atom.relaxed.global.cas.b32 	%r110, [%rd18], %r201, %r13;
	mov.u32 	%r201, %r13;
	mov.u32 	%r189, %r11;
	mov.u32 	%r190, %r12;
	bra.uni 	$L__BB1_6;
$L__BB1_8:
	add.s32 	%r111, %r205, -1;
	div.u32 	%r194, %r111, %r91;
	mul.lo.s32 	%r112, %r194, %r91;
	sub.s32 	%r195, %r111, %r112;
	mul.lo.s32 	%r113, %r194, %r90;
	cvt.s64.s32 	%rd19, %r113;
	add.s64 	%rd20, %rd1, %rd19;
	mul.wide.s32 	%rd21, %r195, 4;
	add.s64 	%rd22, %rd20, %rd21;
	ld.global.u32 	%r193, [%rd22];
	setp.eq.s32 	%p9, %r193, %r205;
	@%p9 bra 	$L__BB1_9;
	bra.uni 	$L__BB1_16;
$L__BB1_9:
	setp.eq.s32 	%p11, %r201, %r205;
	@%p11 bra 	$L__BB1_24;
$L__BB1_10:
	mov.u32 	%r26, %r201;
	mov.u32 	%r25, %r205;
	min.u32 	%r119, %r26, %r25;
	max.u32 	%r120, %r26, %r25;
	add.s32 	%r121, %r120, -1;
	div.u32 	%r122, %r121, %r91;
	mul.lo.s32 	%r123, %r122, %r91;
	sub.s32 	%r124, %r121, %r123;
	mul.lo.s32 	%r125, %r122, %r90;
	cvt.s64.s32 	%rd31, %r125;
	add.s64 	%rd32, %rd1, %rd31;
	mul.wide.s32 	%rd33, %r124, 4;
	add.s64 	%rd34, %rd32, %rd33;
	atom.relaxed.global.cas.b32 	%r126, [%rd34], %r120, %r119;
	setp.eq.s32 	%p12, %r126, %r120;
	@%p12 bra 	$L__BB1_24;
	setp.eq.s32 	%p13, %r26, 0;
	mov.b32 	%r201, 0;
	@%p13 bra 	$L__BB1_18;
	add.s32 	%r128, %r26, -1;
	div.u32 	%r199, %r128, %r91;
	mul.lo.s32 	%r129, %r199, %r91;
	sub.s32 	%r200, %r128, %r129;
	mul.lo.s32 	%r130, %r199, %r90;
	cvt.s64.s32 	%rd35, %r130;
	add.s64 	%rd36, %rd1, %rd35;
	mul.wide.s32 	%rd37, %r200, 4;
	add.s64 	%rd38, %rd36, %rd37;
	ld.global.u32 	%r29, [%rd38];
	setp.eq.s32 	%p14, %r29, %r26;
	mov.u32 	%r201, %r26;
	@%p14 bra 	$L__BB1_18;
	mov.u32 	%r201, %r29;
$L__BB1_14:
	add.s32 	%r131, %r201, -1;
	div.u32 	%r33, %r131, %r91;
	mul.lo.s32 	%r132, %r33, %r91;
	sub.s32 	%r34, %r131, %r132;
	mul.lo.s32 	%r133, %r33, %r90;
	cvt.s64.s32 	%rd39, %r133;
	add.s64 	%rd40, %rd1, %rd39;
	mul.wide.s32 	%rd41, %r34, 4;
	add.s64 	%rd42, %rd40, %rd41;
	ld.global.u32 	%r35, [%rd42];
	setp.eq.s32 	%p15, %r35, %r201;
	@%p15 bra 	$L__BB1_18;
	mul.lo.s32 	%r134, %r199, %r90;
	cvt.s64.s32 	%rd43, %r134;
	add.s64 	%rd44, %rd1, %rd43;
	mul.wide.s32 	%rd45, %r200, 4;
	add.s64 	%rd46, %rd44, %rd45;
	atom.relaxed.global.cas.b32 	%r135, [%rd46], %r201, %r35;
	mov.u32 	%r201, %r35;
	mov.u32 	%r199, %r33;
	mov.u32 	%r200, %r34;
	bra.uni 	$L__BB1_14;
$L__BB1_16:
	add.s32 	%r114, %r193, -1;
	div.u32 	%r22, %r114, %r91;
	mul.lo.s32 	%r115, %r22, %r91;
	sub.s32 	%r23, %r114, %r115;
	mul.lo.s32 	%r116, %r22, %r90;
	cvt.s64.s32 	%rd23, %r116;
	add.s64 	%rd24, %rd1, %rd23;
	mul.wide.s32 	%rd25, %r23, 4;
	add.s64 	%rd26, %rd24, %rd25;
	ld.global.u32 	%r24, [%rd26];
	setp.eq.s32 	%p10, %r24, %r193;
	mov.u32 	%r205, %r193;
	@%p10 bra 	$L__BB1_9;
	mul.lo.s32 	%r117, %r194, %r90;
	cvt.s64.s32 	%rd27, %r117;
	add.s64 	%rd28, %rd1, %rd27;
	mul.wide.s32 	%rd29, %r195, 4;
	add.s64 	%rd30, %rd28, %rd29;
	atom.relaxed.global.cas.b32 	%r118, [%rd30], %r193, %r24;
	mov.u32 	%r193, %r24;
	mov.u32 	%r194, %r22;
	mov.u32 	%r195, %r23;
	bra.uni 	$L__BB1_16;
$L__BB1_18:
	setp.eq.s32 	%p16, %r25, 0;
	mov.b32 	%r205, 0;
	@%p16 bra 	$L__BB1_23;
	add.s32 	%r137, %r25, -1;
	div.u32 	%r204, %r137, %r91;
	mul.lo.s32 	%r138, %r204, %r91;
	sub.s32 	%r203, %r137, %r138;
	mul.lo.s32 	%r139, %r204, %r90;
	cvt.s64.s32 	%rd47, %r139;
	add.s64 	%rd48, %rd1, %rd47;
	mul.wide.s32 	%rd49, %r203, 4;
	add.s64 	%rd50, %rd48, %rd49;
	ld.global.u32 	%r39, [%rd50];
	setp.eq.s32 	%p17, %r39, %r25;
	mov.u32 	%r205, %r25;
	@%p17 bra 	$L__BB1_23;
	mov.u32 	%r205, %r39;
$L__BB1_21:
	add.s32 	%r140, %r205, -1;
	div.u32 	%r43, %r140, %r91;
	mul.lo.s32 	%r141, %r43, %r91;
	sub.s32 	%r44, %r140, %r141;
	mul.lo.s32 	%r142, %r43, %r90;
	cvt.s64.s32 	%rd51, %r142;
	add.s64 	%rd52, %rd1, %rd51;
	mul.wide.s32 	%rd53, %r44, 4;
	add.s64 	%rd54, %rd52, %rd53;
	ld.global.u32 	%r45, [%rd54];
	setp.eq.s32 	%p18, %r45, %r205;
	@%p18 bra 	$L__BB1_23;
	mul.lo.s32 	%r143, %r204, %r90;
	cvt.s64.s32 	%rd55, %r143;
	add.s64 	%rd56, %rd1, %rd55;
	mul.wide.s32 	%rd57, %r203, 4;
	add.s64 	%rd58, %rd56, %rd57;
	atom.relaxed.global.cas.b32 	%r144, [%rd58], %r205, %r45;
	mov.u32 	%r205, %r45;
	mov.u32 	%r203, %r44;
	mov.u32 	%r204, %r43;
	bra.uni 	$L__BB1_21;
$L__BB1_23:
	setp.ne.s32 	%p19, %r201, %r205;
	@%p19 bra 	$L__BB1_10;
$L__BB1_24:
	add.s32 	%r145, %r100, 1;
	setp.ge.s32 	%p20, %r145, %r93;
	@%p20 bra 	$L__BB1_46;
	cvt.s64.s32 	%rd59, %r90;
	add.s64 	%rd60, %rd2, %rd59;
	add.s64 	%rd62, %rd60, %rd6;
	ld.global.u32 	%r223, [%rd62];
	setp.eq.s32 	%p21, %r223, 0;
	@%p21 bra 	$L__BB1_46;
	add.s32 	%r146, %r219, -1;
	div.u32 	%r208, %r146, %r91;
	mul.lo.s32 	%r147, %r208, %r91;
	sub.s32 	%r207, %r146, %r147;
	mul.lo.s32 	%r148, %r208, %r90;
	cvt.s64.s32 	%rd63, %r148;
	add.s64 	%rd64, %rd1, %rd63;
	mul.wide.s32 	%rd65, %r207, 4;
	add.s64 	%rd66, %rd64, %rd65;
	ld.global.u32 	%r50, [%rd66];
	setp.eq.s32 	%p22, %r50, %r219;
	@%p22 bra 	$L__BB1_30;
	mov.u32 	%r219, %r50;
$L__BB1_28:
	add.s32 	%r149, %r219, -1;
	div.u32 	%r54, %r149, %r91;
	mul.lo.s32 	%r150, %r54, %r91;
	sub.s32 	%r55, %r149, %r150;
	mul.lo.s32 	%r151, %r54, %r90;
	cvt.s64.s32 	%rd67, %r151;
	add.s64 	%rd68, %rd1, %rd67;
	mul.wide.s32 	%rd69, %r55, 4;
	add.s64 	%rd70, %rd68, %rd69;
	ld.global.u32 	%r56, [%rd70];
	setp.eq.s32 	%p23, %r56, %r219;
	@%p23 bra 	$L__BB1_30;
	mul.lo.s32 	%r152, %r208, %r90;
	cvt.s64.s32 	%rd71, %r152;
	add.s64 	%rd72, %rd1, %rd71;
	mul.wide.s32 	%rd73, %r207, 4;
	add.s64 	%rd74, %rd72, %rd73;
	atom.relaxed.global.cas.b32 	%r153, [%rd74], %r219, %r56;
	mov.u32 	%r219, %r56;
	mov.u32 	%r207, %r55;
	mov.u32 	%r208, %r54;
	bra.uni 	$L__BB1_28;
$L__BB1_30:
	add.s32 	%r154, %r223, -1;
	div.u32 	%r213, %r154, %r91;
	mul.lo.s32 	%r155, %r213, %r91;
	sub.s32 	%r212, %r154, %r155;
	mul.lo.s32 	%r156, %r213, %r90;
	cvt.s64.s32 	%rd75, %r156;
	add.s64 	%rd76, %rd1, %rd75;
	mul.wide.s32 	%rd77, %r212, 4;
	add.s64 	%rd78, %rd76, %rd77;
	ld.global.u32 	%r211, [%rd78];
	setp.eq.s32 	%p24, %r211, %r223;
	@%p24 bra 	$L__BB1_31;
	bra.uni 	$L__BB1_38;
$L__BB1_31:
	setp.eq.s32 	%p26, %r219, %r223;
	@%p26 bra 	$L__BB1_46;
$L__BB1_32:
	mov.u32 	%r69, %r219;
	mov.u32 	%r68, %r223;
	min.u32 	%r162, %r69, %r68;
	max.u32 	%r163, %r69, %r68;
	add.s32 	%r164, %r163, -1;
	div.u32 	%r165, %r164, %r91;
	mul.lo.s32 	%r166, %r165, %r91;
	sub.s32 	%r167, %r164, %r166;
	mul.lo.s32 	%r168, %r165, %r90;
	cvt.s64.s32 	%rd87, %r168;
	add.s64 	%rd88, %rd1, %rd87;
	mul.wide.s32 	%rd89, %r167, 4;
	add.s64 	%rd90, %rd88, %rd89;
	atom.relaxed.global.cas.b32 	%r169, [%rd90], %r163, %r162;
	setp.eq.s32 	%p27, %r169, %r163;
	@%p27 bra 	$L__BB1_46;
	setp.eq.s32 	%p28, %r69, 0;
	mov.b32 	%r219, 0;
	@%p28 bra 	$L__BB1_40;
	add.s32 	%r171, %r69, -1;
	div.u32 	%r218, %r171, %r91;
	mul.lo.s32 	%r172, %r218, %r91;
	sub.s32 	%r217, %r171, %r172;
	mul.lo.s32 	%r173, %r218, %r90;
	cvt.s64.s32 	%rd91, %r173;
	add.s64 	%rd92, %rd1, %rd91;
	mul.wide.s32 	%rd93, %r217, 4;
	add.s64 	%rd94, %rd92, %rd93;
	ld.global.u32 	%r72, [%rd94];
	setp.eq.s32 	%p29, %r72, %r69;
	mov.u32 	%r219, %r69;
	@%p29 bra 	$L__BB1_40;
	mov.u32 	%r219, %r72;
$L__BB1_36:
	add.s32 	%r174, %r219, -1;
	div.u32 	%r76, %r174, %r91;
	mul.lo.s32 	%r175, %r76, %r91;
	sub.s32 	%r77, %r174, %r175;
	mul.lo.s32 	%r176, %r76, %r90;
	cvt.s64.s32 	%rd95, %r176;
	add.s64 	%rd96, %rd1, %rd95;
	mul.wide.s32 	%rd97, %r77, 4;
	add.s64 	%rd98, %rd96, %rd97;
	ld.global.u32 	%r78, [%rd98];
	setp.eq.s32 	%p30, %r78, %r219;
	@%p30 bra 	$L__BB1_40;
	mul.lo.s32 	%r177, %r218, %r90;
	cvt.s64.s32 	%rd99, %r177;
	add.s64 	%rd100, %rd1, %rd99;
	mul.wide.s32 	%rd101, %r217, 4;
	add.s64 	%rd102, %rd100, %rd101;
	atom.relaxed.global.cas.b32 	%r178, [%rd102], %r219, %r78;
	mov.u32 	%r219, %r78;
	mov.u32 	%r217, %r77;
	mov.u32 	%r218, %r76;
	bra.uni 	$L__BB1_36;
$L__BB1_38:
	add.s32 	%r157, %r211, -1;
	div.u32 	%r65, %r157, %r91;
	mul.lo.s32 	%r158, %r65, %r91;
	sub.s32 	%r66, %r157, %r158;
	mul.lo.s32 	%r159, %r65, %r90;
	cvt.s64.s32 	%rd79, %r159;
	add.s64 	%rd80, %rd1, %rd79;
	mul.wide.s32 	%rd81, %r66, 4;
	add.s64 	%rd82, %rd80, %rd81;
	ld.global.u32 	%r67, [%rd82];
	setp.eq.s32 	%p25, %r67, %r211;
	mov.u32 	%r223, %r211;
	@%p25 bra 	$L__BB1_31;
	mul.lo.s32 	%r160, %r213, %r90;
	cvt.s64.s32 	%rd83, %r160;
	add.s64 	%rd84, %rd1, %rd83;
	mul.wide.s32 	%rd85, %r212, 4;
	add.s64 	%rd86, %rd84, %rd85;
	atom.relaxed.global.cas.b32 	%r161, [%rd86], %r211, %r67;
	mov.u32 	%r211, %r67;
	mov.u32 	%r212, %r66;
	mov.u32 	%r213, %r65;
	bra.uni 	$L__BB1_38;
$L__BB1_40:
	setp.eq.s32 	%p31, %r68, 0;
	mov.b32 	%r223, 0;
	@%p31 bra 	$L__BB1_45;
	add.s32 	%r180, %r68, -1;
	div.u32 	%r222, %r180, %r91;
	mul.lo.s32 	%r181, %r222, %r91;
	sub.s32 	%r221, %r180, %r181;
	mul.lo.s32 	%r182, %r222, %r90;
	cvt.s64.s32 	%rd103, %r182;
	add.s64 	%rd104, %rd1, %rd103;
	mul.wide.s32 	%rd105, %r221, 4;
	add.s64 	%rd106, %rd104, %rd105;
	ld.global.u32 	%r82, [%rd106];
	setp.eq.s32 	%p32, %r82, %r68;
	mov.u32 	%r223, %r68;
	@%p32 bra 	$L__BB1_45;
	mov.u32 	%r223, %r82;
$L__BB1_43:
	add.s32 	%r183, %r223, -1;
	div.u32 	%r86, %r183, %r91;
	mul.lo.s32 	%r184, %r86, %r91;
	sub.s32 	%r87, %r183, %r184;
	mul.lo.s32 	%r185, %r86, %r90;
	cvt.s64.s32 	%rd107, %r185;
	add.s64 	%rd108, %rd1, %rd107;
	mul.wide.s32 	%rd109, %r87, 4;
	add.s64 	%rd110, %rd108, %rd109;
	ld.global.u32 	%r88, [%rd110];
	setp.eq.s32 	%p33, %r88, %r223;
	@%p33 bra 	$L__BB1_45;
	mul.lo.s32 	%r186, %r222, %r90;
	cvt.s64.s32 	%rd111, %r186;
	add.s64 	%rd112, %rd1, %rd111;
	mul.wide.s32 	%rd113, %r221, 4;
	add.s64 	%rd114, %rd112, %rd113;
	atom.relaxed.global.cas.b32 	%r187, [%rd114], %r223, %r88;
	mov.u32 	%r223, %r88;
	mov.u32 	%r221, %r87;
	mov.u32 	%r222, %r86;
	bra.uni 	$L__BB1_43;
$L__BB1_45:
	setp.ne.s32 	%p34, %r219, %r223;
	@%p34 bra 	$L__BB1_32;
$L__BB1_46:
	ret;

}
	// .globl	_Z21localMerge8Way_kernelPjiii
.visible .entry _Z21localMerge8Way_kernelPjiii(
	.param .u64 .ptr .align 1 _Z21localMerge8Way_kernelPjiii_param_0,
	.param .u32 _Z21localMerge8Way_kernelPjiii_param_1,
	.param .u32 _Z21localMerge8Way_kernelPjiii_param_2,
	.param .u32 _Z21localMerge8Way_kernelPjiii_param_3
)
{
	.reg .pred 	%p<65>;
	.reg .b32 	%r<431>;
	.reg .b64 	%rd<221>;

	ld.param.u64 	%rd6, [_Z21localMerge8Way_kernelPjiii_param_0];
	ld.param.u32 	%r177, [_Z21localMerge8Way_kernelPjiii_param_1];
	ld.param.u32 	%r178, [_Z21localMerge8Way_kernelPjiii_param_2];
	ld.param.u32 	%r180, [_Z21localMerge8Way_kernelPjiii_param_3];
	cvta.to.global.u64 	%rd1, %rd6;
	mov.u32 	%r181, %ctaid.x;
	mov.u32 	%r182, %ntid.x;
	mov.u32 	%r183, %tid.x;
	mad.lo.s32 	%r1, %r181, %r182, %r183;
	mov.u32 	%r184, %ctaid.y;
	mov.u32 	%r185, %ntid.y;
	mov.u32 	%r186, %tid.y;
	mad.lo.s32 	%r187, %r184, %r185, %r186;
	setp.ge.s32 	%p1, %r1, %r178;
	setp.ge.s32 	%p2, %r187, %r180;
	or.pred  	%p3, %p1, %p2;
	@%p3 bra 	$L__BB2_90;
	mul.lo.s32 	%r188, %r177, %r187;
	cvt.s64.s32 	%rd7, %r188;
	add.s64 	%rd2, %rd1, %rd7;
	mul.wide.s32 	%rd8, %r1, 4;
	add.s64 	%rd3, %rd2, %rd8;
	ld.global.u32 	%r426, [%rd3];
	setp.eq.s32 	%p4, %r426, 0;
	@%p4 bra 	$L__BB2_90;
	add.s32 	%r4, %r1, 1;
	setp.ge.s32 	%p5, %r4, %r178;
	@%p5 bra 	$L__BB2_24;
	ld.global.u32 	%r376, [%rd3+4];
	setp.eq.s32 	%p6, %r376, 0;
	@%p6 bra 	$L__BB2_24;
	add.s32 	%r189, %r426, -1;
	div.u32 	%r360, %r189, %r178;
	mul.lo.s32 	%r190, %r360, %r178;
	sub.s32 	%r361, %r189, %r190;
	mul.lo.s32 	%r191, %r360, %r177;
	cvt.s64.s32 	%rd9, %r191;
	add.s64 	%rd10, %rd1, %rd9;
	mul.wide.s32 	%rd11, %r361, 4;
	add.s64 	%rd12, %rd10, %rd11;
	ld.global.u32 	%r8, [%rd12];
	setp.eq.s32 	%p7, %r8, %r426;
	mov.u32 	%r372, %r426;
	@%p7 bra 	$L__BB2_8;
	mov.u32 	%r372, %r8;
$L__BB2_6:
	add.s32 	%r192, %r372, -1;
	div.u32 	%r12, %r192, %r178;
	mul.lo.s32 	%r193, %r12, %r178;
	sub.s32 	%r13, %r192, %r193;
	mul.lo.s32 	%r194, %r12, %r177;
	cvt.s64.s32 	%rd13, %r194;
	add.s64 	%rd14, %rd1, %rd13;
	mul.wide.s32 	%rd15, %r13, 4;
	add.s64 	%rd16, %rd14, %rd15;
	ld.global.u32 	%r14, [%rd16];
	setp.eq.s32 	%p8, %r14, %r372;
	@%p8 bra 	$L__BB2_8;
	mul.lo.s32 	%r195, %r360, %r177;
	cvt.s64.s32 	%rd17, %r195;
	add.s64 	%rd18, %rd1, %rd17;
	mul.wide.s32 	%rd19, %r361, 4;
	add.s64 	%rd20, %rd18, %rd19;
	atom.relaxed.global.cas.b32 	%r196, [%rd20], %r372, %r14;
	mov.u32 	%r372, %r14;
	mov.u32 	%r360, %r12;
	mov.u32 	%r361, %r13;
	bra.uni 	$L__BB2_6;
$L__BB2_8:
	add.s32 	%r197, %r376, -1;
	div.u32 	%r365, %r197, %r178;
	mul.lo.s32 	%r198, %r365, %r178;
	sub.s32 	%r366, %r197, %r198;
	mul.lo.s32 	%r199, %r365, %r177;
	cvt.s64.s32 	%rd21, %r199;
	add.s64 	%rd22, %rd1, %rd21;
	mul.wide.s32 	%rd23, %r366, 4;
	add.s64 	%rd24, %rd22, %rd23;
	ld.global.u32 	%r364, [%rd24];
	setp.eq.s32 	%p9, %r364, %r376;
	@%p9 bra 	$L__BB2_9;
	bra.uni 	$L__BB2_16;
$L__BB2_9:
	setp.eq.s32 	%p11, %r372, %r376;
	@%p11 bra 	$L__BB2_24;
$L__BB2_10:
	mov.u32 	%r27, %r372;
	mov.u32 	%r26, %r376;
	min.u32 	%r205, %r27, %r26;
	max.u32 	%r206, %r27, %r26;
	add.s32 	%r207, %r206, -1;
	div.u32 	%r208, %r207, %r178;
	mul.lo.s32 	%r209, %r208, %r178;
	sub.s32 	%r210, %r207, %r209;
	mul.lo.s32 	%r211, %r208, %r177;
	cvt.s64.s32 	%rd33, %r211;
	add.s64 	%rd34, %rd1, %rd33;
	mul.wide.s32 	%rd35, %r210, 4;
	add.s64 	%rd36, %rd34, %rd35;
	atom.relaxed.global.cas.b32 	%r212, [%rd36], %r206, %r205;
	setp.eq.s32 	%p12, %r212, %r206;
	@%p12 bra 	$L__BB2_24;
	setp.eq.s32 	%p13, %r27, 0;
	mov.b32 	%r372, 0;
	@%p13 bra 	$L__BB2_18;
	add.s32 	%r214, %r27, -1;
	div.u32 	%r370, %r214, %r178;
	mul.lo.s32 	%r215, %r370, %r178;
	sub.s32 	%r371, %r214, %r215;
	mul.lo.s32 	%r216, %r370, %r177;
	cvt.s64.s32 	%rd37, %r216;
	add.s64 	%rd38, %rd1, %rd37;
	mul.wide.s32 	%rd39, %r371, 4;
	add.s64 	%rd40, %rd38, %rd39;
	ld.global.u32 	%r30, [%rd40];
	setp.eq.s32 	%p14, %r30, %r27;
	mov.u32 	%r372, %r27;
	@%p14 bra 	$L__BB2_18;
	mov.u32 	%r372, %r30;
$L__BB2_14:
	add.s32 	%r217, %r372, -1;
	div.u32 	%r34, %r217, %r178;
	mul.lo.s32 	%r218, %r34, %r178;
	sub.s32 	%r35, %r217, %r218;
	mul.lo.s32 	%r219, %r34, %r177;
	cvt.s64.s32 	%rd41, %r219;
	add.s64 	%rd42, %rd1, %rd41;
	mul.wide.s32 	%rd43, %r35, 4;
	add.s64 	%rd44, %rd42, %rd43;
	ld.global.u32 	%r36, [%rd44];
	setp.eq.s32 	%p15, %r36, %r372;
	@%p15 bra 	$L__BB2_18;
	mul.lo.s32 	%r220, %r370, %r177;
	cvt.s64.s32 	%rd45, %r220;
	add.s64 	%rd46, %rd1, %rd45;
	mul.wide.s32 	%rd47, %r371, 4;
	add.s64 	%rd48, %rd46, %rd47;
	atom.relaxed.global.cas.b32 	%r221, [%rd48], %r372, %r36;
	mov.u32 	%r372, %r36;
	mov.u32 	%r370, %r34;
	mov.u32 	%r371, %r35;
	bra.uni 	$L__BB2_14;
$L__BB2_16:
	add.s32 	%r200, %r364, -1;
	div.u32 	%r23, %r200, %r178;
	mul.lo.s32 	%r201, %r23, %r178;
	sub.s32 	%r24, %r200, %r201;
	mul.lo.s32 	%r202, %r23, %r177;
	cvt.s64.s32 	%rd25, %r202;
	add.s64 	%rd26, %rd1, %rd25;
	mul.wide.s32 	%rd27, %r24, 4;
	add.s64 	%rd28, %rd26, %rd27;
	ld.global.u32 	%r25, [%rd28];
	setp.eq.s32 	%p10, %r25, %r364;
	mov.u32 	%r376, %r364;
	@%p10 bra 	$L__BB2_9;
	mul.lo.s32 	%r203, %r365, %r177;
	cvt.s64.s32 	%rd29, %r203;
	add.s64 	%rd30, %rd1, %rd29;
	mul.wide.s32 	%rd31, %r366, 4;
	add.s64 	%rd32, %rd30, %rd31;
	atom.relaxed.global.cas.b32 	%r204, [%rd32], %r364, %r25;
	mov.u32 	%r364, %r25;
	mov.u32 	%r365, %r23;
	mov.u32 	%r366, %r24;
	bra.uni 	$L__BB2_16;
$L__BB2_18:
	setp.eq.s32 	%p16, %r26, 0;
	mov.b32 	%r376, 0;
	@%p16 bra 	$L__BB2_23;
	add.s32 	%r223, %r26, -1;
	div.u32 	%r374, %r223, %r178;
	mul.lo.s32 	%r224, %r374, %r178;
	sub.s32 	%r375, %r223, %r224;
	mul.lo.s32 	%r225, %r374, %r177;
	cvt.s64.s32 	%rd49, %r225;
	add.s64 	%rd50, %rd1, %rd49;
	mul.wide.s32 	%rd51, %r375, 4;
	add.s64 	%rd52, %rd50, %rd51;
	ld.global.u32 	%r40, [%rd52];
	setp.eq.s32 	%p17, %r40, %r26;
	mov.u32 	%r376, %r26;
	@%p17 bra 	$L__BB2_23;
	mov.u32 	%r376, %r40;
$L__BB2_21:
	add.s32 	%r226, %r376, -1;
	div.u32 	%r44, %r226, %r178;
	mul.lo.s32 	%r227, %r44, %r178;
	sub.s32 	%r45, %r226, %r227;
	mul.lo.s32 	%r228, %r44, %r177;
	cvt.s64.s32 	%rd53, %r228;
	add.s64 	%rd54, %rd1, %rd53;
	mul.wide.s32 	%rd55, %r45, 4;
	add.s64 	%rd56, %rd54, %rd55;
	ld.global.u32 	%r46, [%rd56];
	setp.eq.s32 	%p18, %r46, %r376;
	@%p18 bra 	$L__BB2_23;
	mul.lo.s32 	%r229, %r374, %r177;
	cvt.s64.s32 	%rd57, %r229;
	add.s64 	%rd58, %rd1, %rd57;
	mul.wide.s32 	%rd59, %r375, 4;
	add.s64 	%rd60, %rd58, %rd59;
	atom.relaxed.global.cas.b32 	%r230, [%rd60], %r376, %r46;
	mov.u32 	%r376, %r46;
	mov.u32 	%r374, %r44;
	mov.u32 	%r375, %r45;
	bra.uni 	$L__BB2_21;
$L__BB2_23:
	setp.ne.s32 	%p19, %r372, %r376;
	@%p19 bra 	$L__BB2_10;
$L__BB2_24:
	add.s32 	%r231, %r187, 1;
	setp.ge.s32 	%p20, %r231, %r180;
	@%p20 bra 	$L__BB2_90;
	cvt.s64.s32 	%rd61, %r177;
	add.s64 	%rd4, %rd2, %rd61;
	setp.lt.s32 	%p21, %r1, 1;
	@%p21 bra 	$L__BB2_47;
	add.s32 	%r232, %r1, -1;
	mul.wide.u32 	%rd62, %r232, 4;
	add.s64 	%rd63, %rd4, %rd62;
	ld.global.u32 	%r394, [%rd63];
	setp.eq.s32 	%p22, %r394, 0;
	@%p22 bra 	$L__BB2_47;
	add.s32 	%r233, %r426, -1;
	div.u32 	%r378, %r233, %r178;
	mul.lo.s32 	%r234, %r378, %r178;
	sub.s32 	%r379, %r233, %r234;
	mul.lo.s32 	%r235, %r378, %r177;
	cvt.s64.s32 	%rd64, %r235;
	add.s64 	%rd65, %rd1, %rd64;
	mul.wide.s32 	%rd66, %r379, 4;
	add.s64 	%rd67, %rd65, %rd66;
	ld.global.u32 	%r51, [%rd67];
	setp.eq.s32 	%p23, %r51, %r426;
	mov.u32 	%r390, %r426;
	@%p23 bra 	$L__BB2_31;
	mov.u32 	%r390, %r51;
$L__BB2_29:
	add.s32 	%r236, %r390, -1;
	div.u32 	%r55, %r236, %r178;
	mul.lo.s32 	%r237, %r55, %r178;
	sub.s32 	%r56, %r236, %r237;
	mul.lo.s32 	%r238, %r55, %r177;
	cvt.s64.s32 	%rd68, %r238;
	add.s64 	%rd69, %rd1, %rd68;
	mul.wide.s32 	%rd70, %r56, 4;
	add.s64 	%rd71, %rd69, %rd70;
	ld.global.u32 	%r57, [%rd71];
	setp.eq.s32 	%p24, %r57, %r390;
	@%p24 bra 	$L__BB2_31;
	mul.lo.s32 	%r239, %r378, %r177;
	cvt.s64.s32 	%rd72, %r239;
	add.s64 	%rd73, %rd1, %rd72;
	mul.wide.s32 	%rd74, %r379, 4;
	add.s64 	%rd75, %rd73, %rd74;
	atom.relaxed.global.cas.b32 	%r240, [%rd75], %r390, %r57;
	mov.u32 	%r390, %r57;
	mov.u32 	%r378, %r55;
	mov.u32 	%r379, %r56;
	bra.uni 	$L__BB2_29;
$L__BB2_31:
	add.s32 	%r241, %r394, -1;
	div.u32 	%r383, %r241, %r178;
	mul.lo.s32 	%r242, %r383, %r178;
	sub.s32 	%r384, %r241, %r242;
	mul.lo.s32 	%r243, %r383, %r177;
	cvt.s64.s32 	%rd76, %r243;
	add.s64 	%rd77, %rd1, %rd76;
	mul.wide.s32 	%rd78, %r384, 4;
	add.s64 	%rd79, %rd77, %rd78;
	ld.global.u32 	%r382, [%rd79];
	setp.eq.s32 	%p25, %r382, %r394;
	@%p25 bra 	$L__BB2_32;
	bra.uni 	$L__BB2_39;
$L__BB2_32:
	setp.eq.s32 	%p27, %r390, %r394;
	@%p27 bra 	$L__BB2_47;
$L__BB2_33:
	mov.u32 	%r70, %r390;
	mov.u32 	%r69, %r394;
	min.u32 	%r249, %r70, %r69;
	max.u32 	%r250, %r70, %r69;
	add.s32 	%r251, %r250, -1;
	div.u32 	%r252, %r251, %r178;
	mul.lo.s32 	%r253, %r252, %r178;
	sub.s32 	%r254, %r251, %r253;
	mul.lo.s32 	%r255, %r252, %r177;
	cvt.s64.s32 	%rd88, %r255;
	add.s64 	%rd89, %rd1, %rd88;
	mul.wide.s32 	%rd90, %r254, 4;
	add.s64 	%rd91, %rd89, %rd90;
	atom.relaxed.global.cas.b32 	%r256, [%rd91], %r250, %r249;
	setp.eq.s32 	%p28, %r256, %r250;
	@%p28 bra 	$L__BB2_47;
	setp.eq.s32 	%p29, %r70, 0;
	mov.b32 	%r390, 0;
	@%p29 bra 	$L__BB2_41;
	add.s32 	%r258, %r70, -1;
	div.u32 	%r388, %r258, %r178;
	mul.lo.s32 	%r259, %r388, %r178;
	sub.s32 	%r389, %r258, %r259;
	mul.lo.s32 	%r260, %r388, %r177;
	cvt.s64.s32 	%rd92, %r260;
	add.s64 	%rd93, %rd1, %rd92;
	mul.wide.s32 	%rd94, %r389, 4;
	add.s64 	%rd95, %rd93, %rd94;
	ld.global.u32 	%r73, [%rd95];
	setp.eq.s32 	%p30, %r73, %r70;
	mov.u32 	%r390, %r70;
	@%p30 bra 	$L__BB2_41;
	mov.u32 	%r390, %r73;
$L__BB2_37:
	add.s32 	%r261, %r390, -1;
	div.u32 	%r77, %r261, %r178;
	mul.lo.s32 	%r262, %r77, %r178;
	sub.s32 	%r78, %r261, %r262;
	mul.lo.s32 	%r263, %r77, %r177;
	cvt.s64.s32 	%rd96, %r263;
	add.s64 	%rd97, %rd1, %rd96;
	mul.wide.s32 	%rd98, %r78, 4;
	add.s64 	%rd99, %rd97, %rd98;
	ld.global.u32 	%r79, [%rd99];
	setp.eq.s32 	%p31, %r79, %r390;
	@%p31 bra 	$L__BB2_41;
	mul.lo.s32 	%r264, %r388, %r177;
	cvt.s64.s32 	%rd100, %r264;
	add.s64 	%rd101, %rd1, %rd100;
	mul.wide.s32 	%rd102, %r389, 4;
	add.s64 	%rd103, %rd101, %rd102;
	atom.relaxed.global.cas.b32 	%r265, [%rd103], %r390, %r79;
	mov.u32 	%r390, %r79;
	mov.u32 	%r388, %r77;
	mov.u32 	%r389, %r78;
	bra.uni 	$L__BB2_37;
$L__BB2_39:
	add.s32 	%r244, %r382, -1;
	div.u32 	%r66, %r244, %r178;
	mul.lo.s32 	%r245, %r66, %r178;
	sub.s32 	%r67, %r244, %r245;
	mul.lo.s32 	%r246, %r66, %r177;
	cvt.s64.s32 	%rd80, %r246;
	add.s64 	%rd81, %rd1, %rd80;
	mul.wide.s32 	%rd82, %r67, 4;
	add.s64 	%rd83, %rd81, %rd82;
	ld.global.u32 	%r68, [%rd83];
	setp.eq.s32 	%p26, %r68, %r382;
	mov.u32 	%r394, %r382;
	@%p26 bra 	$L__BB2_32;
	mul.lo.s32 	%r247, %r383, %r177;
	cvt.s64.s32 	%rd84, %r247;
	add.s64 	%rd85, %rd1, %rd84;
	mul.wide.s32 	%rd86, %r384, 4;
	add.s64 	%rd87, %rd85, %rd86;
	atom.relaxed.global.cas.b32 	%r248, [%rd87], %r382, %r68;
	mov.u32 	%r382, %r68;
	mov.u32 	%r383, %r66;
	mov.u32 	%r384, %r67;
	bra.uni 	$L__BB2_39;
$L__BB2_41:
	setp.eq.s32 	%p32, %r69, 0;
	mov.b32 	%r394, 0;
	@%p32 bra 	$L__BB2_46;
	add.s32 	%r267, %r69, -1;
	div.u32 	%r393, %r267, %r178;
	mul.lo.s32 	%r268, %r393, %r178;
	sub.s32 	%r392, %r267, %r268;
	mul.lo.s32 	%r269, %r393, %r177;
	cvt.s64.s32 	%rd104, %r269;
	add.s64 	%rd105, %rd1, %rd104;
	mul.wide.s32 	%rd106, %r392, 4;
	add.s64 	%rd107, %rd105, %rd106;
	ld.global.u32 	%r83, [%rd107];
	setp.eq.s32 	%p33, %r83, %r69;
	mov.u32 	%r394, %r69;
	@%p33 bra 	$L__BB2_46;
	mov.u32 	%r394, %r83;
$L__BB2_44:
	add.s32 	%r270, %r394, -1;
	div.u32 	%r87, %r270, %r178;
	mul.lo.s32 	%r271, %r87, %r178;
	sub.s32 	%r88, %r270, %r271;
	mul.lo.s32 	%r272, %r87, %r177;
	cvt.s64.s32 	%rd108, %r272;
	add.s64 	%rd109, %rd1, %rd108;
	mul.wide.s32 	%rd110, %r88, 4;
	add.s64 	%rd111, %rd109, %rd110;
	ld.global.u32 	%r89, [%rd111];
	setp.eq.s32 	%p34, %r89, %r394;
	@%p34 bra 	$L__BB2_46;
	mul.lo.s32 	%r273, %r393, %r177;
	cvt.s64.s32 	%rd112, %r273;
	add.s64 	%rd113, %rd1, %rd112;
	mul.wide.s32 	%rd114, %r392, 4;
	add.s64 	%rd115, %rd113, %rd114;
	atom.relaxed.global.cas.b32 	%r274, [%rd115], %r394, %r89;
	mov.u32 	%r394, %r89;
	mov.u32 	%r392, %r88;
	mov.u32 	%r393, %r87;
	bra.uni 	$L__BB2_44;
$L__BB2_46:
	setp.ne.s32 	%p35, %r390, %r394;
	@%p35 bra 	$L__BB2_33;
$L__BB2_47:
	add.s64 	%rd5, %rd4, %rd8;
	ld.global.u32 	%r412, [%rd5];
	setp.eq.s32 	%p36, %r412, 0;
	@%p36 bra 	$L__BB2_68;
	add.s32 	%r275, %r426, -1;
	div.u32 	%r397, %r275, %r178;
	mul.lo.s32 	%r276, %r397, %r178;
	sub.s32 	%r396, %r275, %r276;
	mul.lo.s32 	%r277, %r397, %r177;
	cvt.s64.s32 	%rd117, %r277;
	add.s64 	%rd118, %rd1, %rd117;
	mul.wide.s32 	%rd119, %r396, 4;
	add.s64 	%rd120, %rd118, %rd119;
	ld.global.u32 	%r94, [%rd120];
	setp.eq.s32 	%p37, %r94, %r426;
	mov.u32 	%r408, %r426;
	@%p37 bra 	$L__BB2_52;
	mov.u32 	%r408, %r94;
$L__BB2_50:
	add.s32 	%r278, %r408, -1;
	div.u32 	%r98, %r278, %r178;
	mul.lo.s32 	%r279, %r98, %r178;
	sub.s32 	%r99, %r278, %r279;
	mul.lo.s32 	%r280, %r98, %r177;
	cvt.s64.s32 	%rd121, %r280;
	add.s64 	%rd122, %rd1, %rd121;
	mul.wide.s32 	%rd123, %r99, 4;
	add.s64 	%rd124, %rd122, %rd123;
	ld.global.u32 	%r100, [%rd124];
	setp.eq.s32 	%p38, %r100, %r408;
	@%p38 bra 	$L__BB2_52;
	mul.lo.s32 	%r281, %r397, %r177;
	cvt.s64.s32 	%rd125, %r281;
	add.s64 	%rd126, %rd1, %rd125;
	mul.wide.s32 	%rd127, %r396, 4;
	add.s64 	%rd128, %rd126, %rd127;
	atom.relaxed.global.cas.b32 	%r282, [%rd128], %r408, %r100;
	mov.u32 	%r408, %r100;
	mov.u32 	%r396, %r99;
	mov.u32 	%r397, %r98;
	bra.uni 	$L__BB2_50;
$L__BB2_52:
	add.s32 	%r283, %r412, -1;
	div.u32 	%r402, %r283, %r178;
	mul.lo.s32 	%r284, %r402, %r178;
	sub.s32 	%r401, %r283, %r284;
	mul.lo.s32 	%r285, %r402, %r177;
	cvt.s64.s32 	%rd129, %r285;
	add.s64 	%rd130, %rd1, %rd129;
	mul.wide.s32 	%rd131, %r401, 4;
	add.s64 	%rd132, %rd130, %rd131;
	ld.global.u32 	%r400, [%rd132];
	setp.eq.s32 	%p39, %r400, %r412;
	@%p39 bra 	$L__BB2_53;
	bra.uni 	$L__BB2_60;
$L__BB2_53:
	setp.eq.s32 	%p41, %r408, %r412;
	@%p41 bra 	$L__BB2_68;
$L__BB2_54:
	mov.u32 	%r113, %r408;
	mov.u32 	%r112, %r412;
	min.u32 	%r291, %r113, %r112;
	max.u32 	%r292, %r113, %r112;
	add.s32 	%r293, %r292, -1;
	div.u32 	%r294, %r293, %r178;
	mul.lo.s32 	%r295, %r294, %r178;
	sub.s32 	%r296, %r293, %r295;
	mul.lo.s32 	%r297, %r294, %r177;
	cvt.s64.s32 	%rd141, %r297;
	add.s64 	%rd142, %rd1, %rd141;
	mul.wide.s32 	%rd143, %r296, 4;
	add.s64 	%rd144, %rd142, %rd143;
	atom.relaxed.global.cas.b32 	%r298, [%rd144], %r292, %r291;
	setp.eq.s32 	%p42, %r298, %r292;
	@%p42 bra 	$L__BB2_68;
	setp.eq.s32 	%p43, %r113, 0;
	mov.b32 	%r408, 0;
	@%p43 bra 	$L__BB2_62;
	add.s32 	%r300, %r113, -1;
	div.u32 	%r407, %r300, %r178;
	mul.lo.s32 	%r301, %r407, %r178;
	sub.s32 	%r406, %r300, %r301;
	mul.lo.s32 	%r302, %r407, %r177;
	cvt.s64.s32 	%rd145, %r302;
	add.s64 	%rd146, %rd1, %rd145;
	mul.wide.s32 	%rd147, %r406, 4;
	add.s64 	%rd148, %rd146, %rd147;
	ld.global.u32 	%r116, [%rd148];
	setp.eq.s32 	%p44, %r116, %r113;
	mov.u32 	%r408, %r113;
	@%p44 bra 	$L__BB2_62;
	mov.u32 	%r408, %r116;
$L__BB2_58:
	add.s32 	%r303, %r408, -1;
	div.u32 	%r120, %r303, %r178;
	mul.lo.s32 	%r304, %r120, %r178;
	sub.s32 	%r121, %r303, %r304;
	mul.lo.s32 	%r305, %r120, %r177;
	cvt.s64.s32 	%rd149, %r305;
	add.s64 	%rd150, %rd1, %rd149;
	mul.wide.s32 	%rd151, %r121, 4;
	add.s64 	%rd152, %rd150, %rd151;
	ld.global.u32 	%r122, [%rd152];
	setp.eq.s32 	%p45, %r122, %r408;
	@%p45 bra 	$L__BB2_62;
	mul.lo.s32 	%r306, %r407, %r177;
	cvt.s64.s32 	%rd153, %r306;
	add.s64 	%rd154, %rd1, %rd153;
	mul.wide.s32 	%rd155, %r406, 4;
	add.s64 	%rd156, %rd154, %rd155;
	atom.relaxed.global.cas.b32 	%r307, [%rd156], %r408, %r122;
	mov.u32 	%r408, %r122;
	mov.u32 	%r406, %r121;
	mov.u32 	%r407, %r120;
	bra.uni 	$L__BB2_58;
$L__BB2_60:
	add.s32 	%r286, %r400, -1;
	div.u32 	%r109, %r286, %r178;
	mul.lo.s32 	%r287, %r109, %r178;
	sub.s32 	%r110, %r286, %r287;
	mul.lo.s32 	%r288, %r109, %r177;
	cvt.s64.s32 	%rd133, %r288;
	add.s64 	%rd134, %rd1, %rd133;
	mul.wide.s32 	%rd135, %r110, 4;
	add.s64 	%rd136, %rd134, %rd135;
	ld.global.u32 	%r111, [%rd136];
	setp.eq.s32 	%p40, %r111, %r400;
	mov.u32 	%r412, %r400;
	@%p40 bra 	$L__BB2_53;
	mul.lo.s32 	%r289, %r402, %r177;
	cvt.s64.s32 	%rd137, %r289;
	add.s64 	%rd138, %rd1, %rd137;
	mul.wide.s32 	%rd139, %r401, 4;
	add.s64 	%rd140, %rd138, %rd139;
	atom.relaxed.global.cas.b32 	%r290, [%rd140], %r400, %r111;
	mov.u32 	%r400, %r111;
	mov.u32 	%r401, %r110;
	mov.u32 	%r402, %r109;
	bra.uni 	$L__BB2_60;
$L__BB2_62:
	setp.eq.s32 	%p46, %r112, 0;
	mov.b32 	%r412, 0;
	@%p46 bra 	$L__BB2_67;
	add.s32 	%r309, %r112, -1;
	div.u32 	%r411, %r309, %r178;
	mul.lo.s32 	%r310, %r411, %r178;
	sub.s32 	%r410, %r309, %r310;
	mul.lo.s32 	%r311, %r411, %r177;
	cvt.s64.s32 	%rd157, %r311;
	add.s64 	%rd158, %rd1, %rd157;
	mul.wide.s32 	%rd159, %r410, 4;
	add.s64 	%rd160, %rd158, %rd159;
	ld.global.u32 	%r126, [%rd160];
	setp.eq.s32 	%p47, %r126, %r112;
	mov.u32 	%r412, %r112;
	@%p47 bra 	$L__BB2_67;
	mov.u32 	%r412, %r126;
$L__BB2_65:
	add.s32 	%r312, %r412, -1;
	div.u32 	%r130, %r312, %r178;
	mul.lo.s32 	%r313, %r130, %r178;
	sub.s32 	%r131, %r312, %r313;
	mul.lo.s32 	%r314, %r130, %r177;
	cvt.s64.s32 	%rd161, %r314;
	add.s64 	%rd162, %rd1, %rd161;
	mul.wide.s32 	%rd163, %r131, 4;
	add.s64 	%rd164, %rd162, %rd163;
	ld.global.u32 	%r132, [%rd164];
	setp.eq.s32 	%p48, %r132, %r412;
	@%p48 bra 	$L__BB2_67;
	mul.lo.s32 	%r315, %r411, %r177;
	cvt.s64.s32 	%rd165, %r315;
	add.s64 	%rd166, %rd1, %rd165;
	mul.wide.s32 	%rd167, %r410, 4;
	add.s64 	%rd168, %rd166, %rd167;
	atom.relaxed.global.cas.b32 	%r316, [%rd168], %r412, %r132;
	mov.u32 	%r412, %r132;
	mov.u32 	%r410, %r131;
	mov.u32 	%r411, %r130;
	bra.uni 	$L__BB2_65;
$L__BB2_67:
	setp.ne.s32 	%p49, %r408, %r412;
	@%p49 bra 	$L__BB2_54;
$L__BB2_68:
	setp.ge.s32 	%p50, %r4, %r178;
	@%p50 bra 	$L__BB2_90;
	ld.global.u32 	%r430, [%rd5+4];
	setp.eq.s32 	%p51, %r430, 0;
	@%p51 bra 	$L__BB2_90;
	add.s32 	%r317, %r426, -1;
	div.u32 	%r415, %r317, %r178;
	mul.lo.s32 	%r318, %r415, %r178;
	sub.s32 	%r414, %r317, %r318;
	mul.lo.s32 	%r319, %r415, %r177;
	cvt.s64.s32 	%rd169, %r319;
	add.s64 	%rd170, %rd1, %rd169;
	mul.wide.s32 	%rd171, %r414, 4;
	add.s64 	%rd172, %rd170, %rd171;
	ld.global.u32 	%r137, [%rd172];
	setp.eq.s32 	%p52, %r137, %r426;
	@%p52 bra 	$L__BB2_74;
	mov.u32 	%r426, %r137;
$L__BB2_72:
	add.s32 	%r320, %r426, -1;
	div.u32 	%r141, %r320, %r178;
	mul.lo.s32 	%r321, %r141, %r178;
	sub.s32 	%r142, %r320, %r321;
	mul.lo.s32 	%r322, %r141, %r177;
	cvt.s64.s32 	%rd173, %r322;
	add.s64 	%rd174, %rd1, %rd173;
	mul.wide.s32 	%rd175, %r142, 4;
	add.s64 	%rd176, %rd174, %rd175;
	ld.global.u32 	%r143, [%rd176];
	setp.eq.s32 	%p53, %r143, %r426;
	@%p53 bra 	$L__BB2_74;
	mul.lo.s32 	%r323, %r415, %r177;
	cvt.s64.s32 	%rd177, %r323;
	add.s64 	%rd178, %rd1, %rd177;
	mul.wide.s32 	%rd179, %r414, 4;
	add.s64 	%rd180, %rd178, %rd179;
	atom.relaxed.global.cas.b32 	%r324, [%rd180], %r426, %r143;
	mov.u32 	%r426, %r143;
	mov.u32 	%r414, %r142;
	mov.u32 	%r415, %r141;
	bra.uni 	$L__BB2_72;
$L__BB2_74:
	add.s32 	%r325, %r430, -1;
	div.u32 	%r420, %r325, %r178;
	mul.lo.s32 	%r326, %r420, %r178;
	sub.s32 	%r419, %r325, %r326;
	mul.lo.s32 	%r327, %r420, %r177;
	cvt.s64.s32 	%rd181, %r327;
	add.s64 	%rd182, %rd1, %rd181;
	mul.wide.s32 	%rd183, %r419, 4;
	add.s64 	%rd184, %rd182, %rd183;
	ld.global.u32 	%r418, [%rd184];
	setp.eq.s32 	%p54, %r418, %r430;
	@%p54 bra 	$L__BB2_75;
	bra.uni 	$L__BB2_82;
$L__BB2_75:
	setp.eq.s32 	%p56, %r426, %r430;
	@%p56 bra 	$L__BB2_90;
$L__BB2_76:
	mov.u32 	%r156, %r426;
	mov.u32 	%r155, %r430;
	min.u32 	%r333, %r156, %r155;
	max.u32 	%r334, %r156, %r155;
	add.s32 	%r335, %r334, -1;
	div.u32 	%r336, %r335, %r178;
	mul.lo.s32 	%r337, %r336, %r178;
	sub.s32 	%r338, %r335, %r337;
	mul.lo.s32 	%r339, %r336, %r177;
	cvt.s64.s32 	%rd193, %r339;
	add.s64 	%rd194, %rd1, %rd193;
	mul.wide.s32 	%rd195, %r338, 4;
	add.s64 	%rd196, %rd194, %rd195;
	atom.relaxed.global.cas.b32 	%r340, [%rd196], %r334, %r333;
	setp.eq.s32 	%p57, %r340, %r334;
	@%p57 bra 	$L__BB2_90;
	setp.eq.s32 	%p58, %r156, 0;
	mov.b32 	%r426, 0;
	@%p58 bra 	$L__BB2_84;
	add.s32 	%r342, %r156, -1;
	div.u32 	%r425, %r342, %r178;
	mul.lo.s32 	%r343, %r425, %r178;
	sub.s32 	%r424, %r342, %r343;
	mul.lo.s32 	%r344, %r425, %r177;
	cvt.s64.s32 	%rd197, %r344;
	add.s64 	%rd198, %rd1, %rd197;
	mul.wide.s32 	%rd199, %r424, 4;
	add.s64 	%rd200, %rd198, %rd199;
	ld.global.u32 	%r159, [%rd200];
	setp.eq.s32 	%p59, %r159, %r156;
	mov.u32 	%r426, %r156;
	@%p59 bra 	$L__BB2_84;
	mov.u32 	%r426, %r159;
$L__BB2_80:
	add.s32 	%r345, %r426, -1;
	div.u32 	%r163, %r345, %r178;
	mul.lo.s32 	%r346, %r163, %r178;
	sub.s32 	%r164, %r345, %r346;
	mul.lo.s32 	%r347, %r163, %r177;
	cvt.s64.s32 	%rd201, %r347;
	add.s64 	%rd202, %rd1, %rd201;
	mul.wide.s32 	%rd203, %r164, 4;
	add.s64 	%rd204, %rd202, %rd203;
	ld.global.u32 	%r165, [%rd204];
	setp.eq.s32 	%p60, %r165, %r426;
	@%p60 bra 	$L__BB2_84;
	mul.lo.s32 	%r348, %r425, %r177;
	cvt.s64.s32 	%rd205, %r348;
	add.s64 	%rd206, %rd1, %rd205;
	mul.wide.s32 	%rd207, %r424, 4;
	add.s64 	%rd208, %rd206, %rd207;
	atom.relaxed.global.cas.b32 	%r349, [%rd208], %r426, %r165;
	mov.u32 	%r426, %r165;
	mov.u32 	%r424, %r164;
	mov.u32 	%r425, %r163;
	bra.uni 	$L__BB2_80;
$L__BB2_82:
	add.s32 	%r328, %r418, -1;
	div.u32 	%r152, %r328, %r178;
	mul.lo.s32 	%r329, %r152, %r178;
	sub.s32 	%r153, %r328, %r329;
	mul.lo.s32 	%r330, %r152, %r177;
	cvt.s64.s32 	%rd185, %r330;
	add.s64 	%rd186, %rd1, %rd185;
	mul.wide.s32 	%rd187, %r153, 4;
	add.s64 	%rd188, %rd186, %rd187;
	ld.global.u32 	%r154, [%rd188];
	setp.eq.s32 	%p55, %r154, %r418;
	mov.u32 	%r430, %r418;
	@%p55 bra 	$L__BB2_75;
	mul.lo.s32 	%r331, %r420, %r177;
	cvt.s64.s32 	%rd189, %r331;
	add.s64 	%rd190, %rd1, %rd189;
	mul.wide.s32 	%rd191, %r419, 4;
	add.s64 	%rd192, %rd190, %rd191;
	atom.relaxed.global.cas.b32 	%r332, [%rd192], %r418, %r154;
	mov.u32 	%r418, %r154;
	mov.u32 	%r419, %r153;
	mov.u32 	%r420, %r152;
	bra.uni 	$L__BB2_82;
$L__BB2_84:
	setp.eq.s32 	%p61, %r155, 0;
	mov.b32 	%r430, 0;
	@%p61 bra 	$L__BB2_89;
	add.s32 	%r351, %r155, -1;
	div.u32 	%r429, %r351, %r178;
	mul.lo.s32 	%r352, %r429, %r178;
	sub.s32 	%r428, %r351, %r352;
	mul.lo.s32 	%r353, %r429, %r177;
	cvt.s64.s32 	%rd209, %r353;
	add.s64 	%rd210, %rd1, %rd209;
	mul.wide.s32 	%rd211, %r428, 4;
	add.s64 	%rd212, %rd210, %rd211;
	ld.global.u32 	%r169, [%rd212];
	setp.eq.s32 	%p62, %r169, %r155;
	mov.u32 	%r430, %r155;
	@%p62 bra 	$L__BB2_89;
	mov.u32 	%r430, %r169;
$L__BB2_87:
	add.s32 	%r354, %r430, -1;
	div.u32 	%r173, %r354, %r178;
	mul.lo.s32 	%r355, %r173, %r178;
	sub.s32 	%r174, %r354, %r355;
	mul.lo.s32 	%r356, %r173, %r177;
	cvt.s64.s32 	%rd213, %r356;
	add.s64 	%rd214, %rd1, %rd213;
	mul.wide.s32 	%rd215, %r174, 4;
	add.s64 	%rd216, %rd214, %rd215;
	ld.global.u32 	%r175, [%rd216];
	setp.eq.s32 	%p63, %r175, %r430;
	@%p63 bra 	$L__BB2_89;
	mul.lo.s32 	%r357, %r429, %r177;
	cvt.s64.s32 	%rd217, %r357;
	add.s64 	%rd218, %rd1, %rd217;
	mul.wide.s32 	%rd219, %r428, 4;
	add.s64 	%rd220, %rd218, %rd219;
	atom.relaxed.global.cas.b32 	%r358, [%rd220], %r430, %r175;
	mov.u32 	%r430, %r175;
	mov.u32 	%r428, %r174;
	mov.u32 	%r429, %r173;
	bra.uni 	$L__BB2_87;
$L__BB2_89:
	setp.ne.s32 	%p64, %r426, %r430;
	@%p64 bra 	$L__BB2_76;
$L__BB2_90:
	ret;

}
	// .globl	_Z22pathCompression_kernelPjiii
.visible .entry _Z22pathCompression_kernelPjiii(
	.param .u64 .ptr .align 1 _Z22pathCompression_kernelPjiii_param_0,
	.param .u32 _Z22pathCompression_kernelPjiii_param_1,
	.param .u32 _Z22pathCompression_kernelPjiii_param_2,
	.param .u32 _Z22pathCompression_kernelPjiii_param_3
)
{
	.reg .pred 	%p<7>;
	.reg .b32 	%r<38>;
	.reg .b64 	%rd<19>;

	ld.param.u64 	%rd3, [_Z22pathCompression_kernelPjiii_param_0];
	ld.param.u32 	%r14, [_Z22pathCompression_kernelPjiii_param_1];
	ld.param.u32 	%r15, [_Z22pathCompression_kernelPjiii_param_2];
	ld.param.u32 	%r16, [_Z22pathCompression_kernelPjiii_param_3];
	cvta.to.global.u64 	%rd1, %rd3;
	mov.u32 	%r18, %ctaid.x;
	mov.u32 	%r19, %ntid.x;
	mov.u32 	%r20, %tid.x;
	mad.lo.s32 	%r1, %r18, %r19, %r20;
	mov.u32 	%r21, %ctaid.y;
	mov.u32 	%r22, %ntid.y;
	mov.u32 	%r23, %tid.y;
	mad.lo.s32 	%r24, %r21, %r22, %r23;
	setp.ge.s32 	%p1, %r1, %r15;
	setp.ge.s32 	%p2, %r24, %r16;
	or.pred  	%p3, %p1, %p2;
	@%p3 bra 	$L__BB3_7;
	mul.lo.s32 	%r25, %r14, %r24;
	cvt.s64.s32 	%rd4, %r25;
	add.s64 	%rd5, %rd1, %rd4;
	mul.wide.s32 	%rd6, %r1, 4;
	add.s64 	%rd2, %rd5, %rd6;
	ld.global.u32 	%r37, [%rd2];
	setp.eq.s32 	%p4, %r37, 0;
	@%p4 bra 	$L__BB3_7;
	add.s32 	%r26, %r37, -1;
	div.u32 	%r36, %r26, %r15;
	mul.lo.s32 	%r27, %r36, %r15;
	sub.s32 	%r35, %r26, %r27;
	mul.lo.s32 	%r28, %r36, %r14;
	cvt.s64.s32 	%rd7, %r28;
	add.s64 	%rd8, %rd1, %rd7;
	mul.wide.s32 	%rd9, %r35, 4;
	add.s64 	%rd10, %rd8, %rd9;
	ld.global.u32 	%r6, [%rd10];
	setp.eq.s32 	%p5, %r6, %r37;
	@%p5 bra 	$L__BB3_6;
	mov.u32 	%r37, %r6;
$L__BB3_4:
	add.s32 	%r29, %r37, -1;
	div.u32 	%r10, %r29, %r15;
	mul.lo.s32 	%r30, %r10, %r15;
	sub.s32 	%r11, %r29, %r30;
	mul.lo.s32 	%r31, %r10, %r14;
	cvt.s64.s32 	%rd11, %r31;
	add.s64 	%rd12, %rd1, %rd11;
	mul.wide.s32 	%rd13, %r11, 4;
	add.s64 	%rd14, %rd12, %rd13;
	ld.global.u32 	%r12, [%rd14];
	setp.eq.s32 	%p6, %r12, %r37;
	@%p6 bra 	$L__BB3_6;
	mul.lo.s32 	%r32, %r36, %r14;
	cvt.s64.s32 	%rd15, %r32;
	add.s64 	%rd16, %rd1, %rd15;
	mul.wide.s32 	%rd17, %r35, 4;
	add.s64 	%rd18, %rd16, %rd17;
	atom.relaxed.global.cas.b32 	%r33, [%rd18], %r37, %r12;
	mov.u32 	%r37, %r12;
	mov.u32 	%r35, %r11;
	mov.u32 	%r36, %r10;
	bra.uni 	$L__BB3_4;
$L__BB3_6:
	st.global.u32 	[%rd2], %r37;
$L__BB3_7:
	ret;

}
	// .globl	_Z22batchInitLabels_kernelPK19NppiImageDescriptorPS_iii
.visible .entry _Z22batchInitLabels_kernelPK19NppiImageDescriptorPS_iii(
	.param .u64 .ptr .align 1 _Z22batchInitLabels_kernelPK19NppiImageDescriptorPS_iii_param_0,
	.param .u64 .ptr .align 1 _Z22batchInitLabels_kernelPK19NppiImageDescriptorPS_iii_param_1,
	.param .u32 _Z22batchInitLabels_kernelPK19NppiImageDescriptorPS_iii_param_2,
	.param .u32 _Z22batchInitLabels_kernelPK19NppiImageDescriptorPS_iii_param_3,
	.param .u32 _Z22batchInitLabels_kernelPK19NppiImageDescriptorPS_iii_param_4
)
{
	.reg .pred 	%p<6>;
	.reg .b16 	%rs<2>;
	.reg .b32 	%r<22>;
	.reg .b64 	%rd<24>;

	ld.param.u64 	%rd4, [_Z22batchInitLabels_kernelPK19NppiImageDescriptorPS_iii_param_0];
	ld.param.u64 	%rd5, [_Z22batchInitLabels_kernelPK19NppiImageDescriptorPS_iii_param_1];
	ld.param.u32 	%r5, [_Z22batchInitLabels_kernelPK19NppiImageDescriptorPS_iii_param_2];
	mov.u32 	%r1, %ctaid.z;
	setp.ge.s32 	%p1, %r1, %r5;
	@%p1 bra 	$L__BB4_5;
	cvta.to.global.u64 	%rd6, %rd5;
	mov.u32 	%r6, %ctaid.x;
	mov.u32 	%r7, %ntid.x;
	mov.u32 	%r8, %tid.x;
	mad.lo.s32 	%r2, %r6, %r7, %r8;
	mov.u32 	%r9, %ctaid.y;
	mov.u32 	%r10, %ntid.y;
	mov.u32 	%r11, %tid.y;
	mad.lo.s32 	%r12, %r9, %r10, %r11;
	mul.wide.u32 	%rd7, %r1, 24;
	add.s64 	%rd8, %rd6, %rd7;
	add.s64 	%rd1, %rd8, 12;
	ld.global.u32 	%r4, [%rd8+12];
	ld.global.u32 	%r13, [%rd8+16];
	setp.ge.s32 	%p2, %r2, %r4;
	setp.ge.s32 	%p3, %r12, %r13;
	or.pred  	%p4, %p2, %p3;
	@%p4 bra 	$L__BB4_5;
	cvta.to.global.u64 	%rd9, %rd4;
	add.s64 	%rd11, %rd9, %rd7;
	ld.global.u64 	%rd12, [%rd11];
	cvta.to.global.u64 	%rd13, %rd12;
	ld.global.u32 	%r15, [%rd11+8];
	ld.global.u64 	%rd14, [%rd1+-12];
	cvta.to.global.u64 	%rd15, %rd14;
	ld.global.u32 	%r16, [%rd1+-4];
	mul.lo.s32 	%r17, %r15, %r12;
	cvt.s64.s32 	%rd16, %r17;
	mul.lo.s32 	%r18, %r16, %r12;
	cvt.s64.s32 	%rd17, %r18;
	add.s64 	%rd2, %rd15, %rd17;
	cvt.s64.s32 	%rd3, %r2;
	add.s64 	%rd18, %rd16, %rd3;
	add.s64 	%rd19, %rd13, %rd18;
	ld.global.u8 	%rs1, [%rd19];
	setp.eq.s16 	%p5, %rs1, 0;
	@%p5 bra 	$L__BB4_4;
	mad.lo.s32 	%r19, %r4, %r12, %r2;
	add.s32 	%r20, %r19, 1;
	shl.b64 	%rd20, %rd3, 2;
	add.s64 	%rd21, %rd2, %rd20;
	st.global.u32 	[%rd21], %r20;
	bra.uni 	$L__BB4_5;
$L__BB4_4:
	shl.b64 	%rd22, %rd3, 2;
	add.s64 	%rd23, %rd2, %rd22;
	mov.b32 	%r21, 0;
	st.global.u32 	[%rd23], %r21;
$L__BB4_5:
	ret;

}
	// .globl	_Z26batchLocalMerge8Way_kernelP19NppiImageDescriptoriii
.visible .entry _Z26batchLocalMerge8Way_kernelP19NppiImageDescriptoriii(
	.param .u64 .ptr .align 1 _Z26batchLocalMerge8Way_kernelP19NppiImageDescriptoriii_param_0,
	.param .u32 _Z26batchLocalMerge8Way_kernelP19NppiImageDescriptoriii_param_1,
	.param .u32 _Z26batchLocalMerge8Way_kernelP19NppiImageDescriptoriii_param_2,
	.param .u32 _Z26batchLocalMerge8Way_kernelP19NppiImageDescriptoriii_param_3
)
{
	.reg .pred 	%p<66>;
	.reg .b32 	%r<433>;
	.reg .b64 	%rd<225>;

	ld.param.u64 	%rd7, [_Z26batchLocalMerge8Way_kernelP19NppiImageDescriptoriii_param_0];
	ld.param.u32 	%r181, [_Z26batchLocalMerge8Way_kernelP19NppiImageDescriptoriii_param_1];
	mov.u32 	%r1, %ctaid.z;
	setp.ge.s32 	%p1, %r1, %r181;
	@%p1 bra 	$L__BB5_91;
	cvta.to.global.u64 	%rd8, %rd7;
	mov.u32 	%r182, %ctaid.x;
	mov.u32 	%r183, %ntid.x;
	mov.u32 	%r184, %tid.x;
	mad.lo.s32 	%r2, %r182, %r183, %r184;
	mov.u32 	%r185, %ctaid.y;
	mov.u32 	%r186, %ntid.y;
	mov.u32 	%r187, %tid.y;
	mad.lo.s32 	%r188, %r185, %r186, %r187;
	mul.wide.u32 	%rd9, %r1, 24;
	add.s64 	%rd10, %rd8, %rd9;
	add.s64 	%rd1, %rd10, 12;
	ld.global.u32 	%r4, [%rd10+12];
	ld.global.u32 	%r189, [%rd10+16];
	setp.ge.s32 	%p2, %r2, %r4;
	setp.ge.s32 	%p3, %r188, %r189;
	or.pred  	%p4, %p2, %p3;
	@%p4 bra 	$L__BB5_91;
	ld.global.u64 	%rd2, [%rd1+-12];
	ld.global.u32 	%r6, [%rd1+-4];
	mul.lo.s32 	%r190, %r6, %r188;
	cvt.s64.s32 	%rd11, %r190;
	add.s64 	%rd3, %rd2, %rd11;
	mul.wide.s32 	%rd12, %r2, 4;
	add.s64 	%rd4, %rd3, %rd12;
	ld.u32 	%r428, [%rd4];
	setp.eq.s32 	%p5, %r428, 0;
	@%p5 bra 	$L__BB5_91;
	add.s32 	%r8, %r2, 1;
	setp.ge.s32 	%p6, %r8, %r4;
	@%p6 bra 	$L__BB5_25;
	ld.u32 	%r378, [%rd4+4];
	setp.eq.s32 	%p7, %r378, 0;
	@%p7 bra 	$L__BB5_25;
	add.s32 	%r191, %r428, -1;
	div.u32 	%r362, %r191, %r4;
	mul.lo.s32 	%r192, %r362, %r4;
	sub.s32 	%r363, %r191, %r192;
	mul.lo.s32 	%r193, %r362, %r6;
	cvt.s64.s32 	%rd13, %r193;
	add.s64 	%rd14, %rd2, %rd13;
	mul.wide.s32 	%rd15, %r363, 4;
	add.s64 	%rd16, %rd14, %rd15;
	ld.u32 	%r12, [%rd16];
	setp.eq.s32 	%p8, %r12, %r428;
	mov.u32 	%r374, %r428;
	@%p8 bra 	$L__BB5_9;
	mov.u32 	%r374, %r12;
$L__BB5_7:
	add.s32 	%r194, %r374, -1;
	div.u32 	%r16, %r194, %r4;
	mul.lo.s32 	%r195, %r16, %r4;
	sub.s32 	%r17, %r194, %r195;
	mul.lo.s32 	%r196, %r16, %r6;
	cvt.s64.s32 	%rd17, %r196;
	add.s64 	%rd18, %rd2, %rd17;
	mul.wide.s32 	%rd19, %r17, 4;
	add.s64 	%rd20, %rd18, %rd19;
	ld.u32 	%r18, [%rd20];
	setp.eq.s32 	%p9, %r18, %r374;
	@%p9 bra 	$L__BB5_9;
	mul.lo.s32 	%r197, %r362, %r6;
	cvt.s64.s32 	%rd21, %r197;
	add.s64 	%rd22, %rd2, %rd21;
	mul.wide.s32 	%rd23, %r363, 4;
	add.s64 	%rd24, %rd22, %rd23;
	atom.relaxed.cas.b32 	%r198, [%rd24], %r374, %r18;
	mov.u32 	%r374, %r18;
	mov.u32 	%r362, %r16;
	mov.u32 	%r363, %r17;
	bra.uni 	$L__BB5_7;
$L__BB5_9:
	add.s32 	%r199, %r378, -1;
	div.u32 	%r367, %r199, %r4;
	mul.lo.s32 	%r200, %r367, %r4;
	sub.s32 	%r368, %r199, %r200;
	mul.lo.s32 	%r201, %r367, %r6;
	cvt.s64.s32 	%rd25, %r201;
	add.s64 	%rd26, %rd2, %rd25;
	mul.wide.s32 	%rd27, %r368, 4;
	add.s64 	%rd28, %rd26, %rd27;
	ld.u32 	%r366, [%rd28];
	setp.eq.s32 	%p10, %r366, %r378;
	@%p10 bra 	$L__BB5_10;
	bra.uni 	$L__BB5_17;
$L__BB5_10:
	setp.eq.s32 	%p12, %r374, %r378;
	@%p12 bra 	$L__BB5_25;
$L__BB5_11:
	mov.u32 	%r31, %r374;
	mov.u32 	%r30, %r378;
	min.u32 	%r207, %r31, %r30;
	max.u32 	%r208, %r31, %r30;
	add.s32 	%r209, %r208, -1;
	div.u32 	%r210, %r209, %r4;
	mul.lo.s32 	%r211, %r210, %r4;
	sub.s32 	%r212, %r209, %r211;
	mul.lo.s32 	%r213, %r210, %r6;
	cvt.s64.s32 	%rd37, %r213;
	add.s64 	%rd38, %rd2, %rd37;
	mul.wide.s32 	%rd39, %r212, 4;
	add.s64 	%rd40, %rd38, %rd39;
	atom.relaxed.cas.b32 	%r214, [%rd40], %r208, %r207;
	setp.eq.s32 	%p13, %r214, %r208;
	@%p13 bra 	$L__BB5_25;
	setp.eq.s32 	%p14, %r31, 0;
	mov.b32 	%r374, 0;
	@%p14 bra 	$L__BB5_19;
	add.s32 	%r216, %r31, -1;
	div.u32 	%r372, %r216, %r4;
	mul.lo.s32 	%r217, %r372, %r4;
	sub.s32 	%r373, %r216, %r217;
	mul.lo.s32 	%r218, %r372, %r6;
	cvt.s64.s32 	%rd41, %r218;
	add.s64 	%rd42, %rd2, %rd41;
	mul.wide.s32 	%rd43, %r373, 4;
	add.s64 	%rd44, %rd42, %rd43;
	ld.u32 	%r34, [%rd44];
	setp.eq.s32 	%p15, %r34, %r31;
	mov.u32 	%r374, %r31;
	@%p15 bra 	$L__BB5_19;
	mov.u32 	%r374, %r34;
$L__BB5_15:
	add.s32 	%r219, %r374, -1;
	div.u32 	%r38, %r219, %r4;
	mul.lo.s32 	%r220, %r38, %r4;
	sub.s32 	%r39, %r219, %r220;
	mul.lo.s32 	%r221, %r38, %r6;
	cvt.s64.s32 	%rd45, %r221;
	add.s64 	%rd46, %rd2, %rd45;
	mul.wide.s32 	%rd47, %r39, 4;
	add.s64 	%rd48, %rd46, %rd47;
	ld.u32 	%r40, [%rd48];
	setp.eq.s32 	%p16, %r40, %r374;
	@%p16 bra 	$L__BB5_19;
	mul.lo.s32 	%r222, %r372, %r6;
	cvt.s64.s32 	%rd49, %r222;
	add.s64 	%rd50, %rd2, %rd49;
	mul.wide.s32 	%rd51, %r373, 4;
	add.s64 	%rd52, %rd50, %rd51;
	atom.relaxed.cas.b32 	%r223, [%rd52], %r374, %r40;
	mov.u32 	%r374, %r40;
	mov.u32 	%r372, %r38;
	mov.u32 	%r373, %r39;
	bra.uni 	$L__BB5_15;
$L__BB5_17:
	add.s32 	%r202, %r366, -1;
	div.u32 	%r27, %r202, %r4;
	mul.lo.s32 	%r203, %r27, %r4;
	sub.s32 	%r28, %r202, %r203;
	mul.lo.s32 	%r204, %r27, %r6;
	cvt.s64.s32 	%rd29, %r204;
	add.s64 	%rd30, %rd2, %rd29;
	mul.wide.s32 	%rd31, %r28, 4;
	add.s64 	%rd32, %rd30, %rd31;
	ld.u32 	%r29, [%rd32];
	setp.eq.s32 	%p11, %r29, %r366;
	mov.u32 	%r378, %r366;
	@%p11 bra 	$L__BB5_10;
	mul.lo.s32 	%r205, %r367, %r6;
	cvt.s64.s32 	%rd33, %r205;
	add.s64 	%rd34, %rd2, %rd33;
	mul.wide.s32 	%rd35, %r368, 4;
	add.s64 	%rd36, %rd34, %rd35;
	atom.relaxed.cas.b32 	%r206, [%rd36], %r366, %r29;
	mov.u32 	%r366, %r29;
	mov.u32 	%r367, %r27;
	mov.u32 	%r368, %r28;
	bra.uni 	$L__BB5_17;
$L__BB5_19:
	setp.eq.s32 	%p17, %r30, 0;
	mov.b32 	%r378, 0;
	@%p17 bra 	$L__BB5_24;
	add.s32 	%r225, %r30, -1;
	div.u32 	%r376, %r225, %r4;
	mul.lo.s32 	%r226, %r376, %r4;
	sub.s32 	%r377, %r225, %r226;
	mul.lo.s32 	%r227, %r376, %r6;
	cvt.s64.s32 	%rd53, %r227;
	add.s64 	%rd54, %rd2, %rd53;
	mul.wide.s32 	%rd55, %r377, 4;
	add.s64 	%rd56, %rd54, %rd55;
	ld.u32 	%r44, [%rd56];
	setp.eq.s32 	%p18, %r44, %r30;
	mov.u32 	%r378, %r30;
	@%p18 bra 	$L__BB5_24;
	mov.u32 	%r378, %r44;
$L__BB5_22:
	add.s32 	%r228, %r378, -1;
	div.u32 	%r48, %r228, %r4;
	mul.lo.s32 	%r229, %r48, %r4;
	sub.s32 	%r49, %r228, %r229;
	mul.lo.s32 	%r230, %r48, %r6;
	cvt.s64.s32 	%rd57, %r230;
	add.s64 	%rd58, %rd2, %rd57;
	mul.wide.s32 	%rd59, %r49, 4;
	add.s64 	%rd60, %rd58, %rd59;
	ld.u32 	%r50, [%rd60];
	setp.eq.s32 	%p19, %r50, %r378;
	@%p19 bra 	$L__BB5_24;
	mul.lo.s32 	%r231, %r376, %r6;
	cvt.s64.s32 	%rd61, %r231;
	add.s64 	%rd62, %rd2, %rd61;
	mul.wide.s32 	%rd63, %r377, 4;
	add.s64 	%rd64, %rd62, %rd63;
	atom.relaxed.cas.b32 	%r232, [%rd64], %r378, %r50;
	mov.u32 	%r378, %r50;
	mov.u32 	%r376, %r48;
	mov.u32 	%r377, %r49;
	bra.uni 	$L__BB5_22;
$L__BB5_24:
	setp.ne.s32 	%p20, %r374, %r378;
	@%p20 bra 	$L__BB5_11;
$L__BB5_25:
	add.s32 	%r233, %r188, 1;
	setp.ge.s32 	%p21, %r233, %r189;
	@%p21 bra 	$L__BB5_91;
	cvt.s64.s32 	%rd65, %r6;
	add.s64 	%rd5, %rd3, %rd65;
	setp.lt.s32 	%p22, %r2, 1;
	@%p22 bra 	$L__BB5_48;
	add.s32 	%r234, %r2, -1;
	mul.wide.u32 	%rd66, %r234, 4;
	add.s64 	%rd67, %rd5, %rd66;
	ld.u32 	%r396, [%rd67];
	setp.eq.s32 	%p23, %r396, 0;
	@%p23 bra 	$L__BB5_48;
	add.s32 	%r235, %r428, -1;
	div.u32 	%r380, %r235, %r4;
	mul.lo.s32 	%r236, %r380, %r4;
	sub.s32 	%r381, %r235, %r236;
	mul.lo.s32 	%r237, %r380, %r6;
	cvt.s64.s32 	%rd68, %r237;
	add.s64 	%rd69, %rd2, %rd68;
	mul.wide.s32 	%rd70, %r381, 4;
	add.s64 	%rd71, %rd69, %rd70;
	ld.u32 	%r55, [%rd71];
	setp.eq.s32 	%p24, %r55, %r428;
	mov.u32 	%r392, %r428;
	@%p24 bra 	$L__BB5_32;
	mov.u32 	%r392, %r55;
$L__BB5_30:
	add.s32 	%r238, %r392, -1;
	div.u32 	%r59, %r238, %r4;
	mul.lo.s32 	%r239, %r59, %r4;
	sub.s32 	%r60, %r238, %r239;
	mul.lo.s32 	%r240, %r59, %r6;
	cvt.s64.s32 	%rd72, %r240;
	add.s64 	%rd73, %rd2, %rd72;
	mul.wide.s32 	%rd74, %r60, 4;
	add.s64 	%rd75, %rd73, %rd74;
	ld.u32 	%r61, [%rd75];
	setp.eq.s32 	%p25, %r61, %r392;
	@%p25 bra 	$L__BB5_32;
	mul.lo.s32 	%r241, %r380, %r6;
	cvt.s64.s32 	%rd76, %r241;
	add.s64 	%rd77, %rd2, %rd76;
	mul.wide.s32 	%rd78, %r381, 4;
	add.s64 	%rd79, %rd77, %rd78;
	atom.relaxed.cas.b32 	%r242, [%rd79], %r392, %r61;
	mov.u32 	%r392, %r61;
	mov.u32 	%r380, %r59;
	mov.u32 	%r381, %r60;
	bra.uni 	$L__BB5_30;
$L__BB5_32:
	add.s32 	%r243, %r396, -1;
	div.u32 	%r385, %r243, %r4;
	mul.lo.s32 	%r244, %r385, %r4;
	sub.s32 	%r386, %r243, %r244;
	mul.lo.s32 	%r245, %r385, %r6;
	cvt.s64.s32 	%rd80, %r245;
	add.s64 	%rd81, %rd2, %rd80;
	mul.wide.s32 	%rd82, %r386, 4;
	add.s64 	%rd83, %rd81, %rd82;
	ld.u32 	%r384, [%rd83];
	setp.eq.s32 	%p26, %r384, %r396;
	@%p26 bra 	$L__BB5_33;
	bra.uni 	$L__BB5_40;
$L__BB5_33:
	setp.eq.s32 	%p28, %r392, %r396;
	@%p28 bra 	$L__BB5_48;
$L__BB5_34:
	mov.u32 	%r74, %r392;
	mov.u32 	%r73, %r396;
	min.u32 	%r251, %r74, %r73;
	max.u32 	%r252, %r74, %r73;
	add.s32 	%r253, %r252, -1;
	div.u32 	%r254, %r253, %r4;
	mul.lo.s32 	%r255, %r254, %r4;
	sub.s32 	%r256, %r253, %r255;
	mul.lo.s32 	%r257, %r254, %r6;
	cvt.s64.s32 	%rd92, %r257;
	add.s64 	%rd93, %rd2, %rd92;
	mul.wide.s32 	%rd94, %r256, 4;
	add.s64 	%rd95, %rd93, %rd94;
	atom.relaxed.cas.b32 	%r258, [%rd95], %r252, %r251;
	setp.eq.s32 	%p29, %r258, %r252;
	@%p29 bra 	$L__BB5_48;
	setp.eq.s32 	%p30, %r74, 0;
	mov.b32 	%r392, 0;
	@%p30 bra 	$L__BB5_42;
	add.s32 	%r260, %r74, -1;
	div.u32 	%r391, %r260, %r4;
	mul.lo.s32 	%r261, %r391, %r4;
	sub.s32 	%r390, %r260, %r261;
	mul.lo.s32 	%r262, %r391, %r6;
	cvt.s64.s32 	%rd96, %r262;
	add.s64 	%rd97, %rd2, %rd96;
	mul.wide.s32 	%rd98, %r390, 4;
	add.s64 	%rd99, %rd97, %rd98;
	ld.u32 	%r77, [%rd99];
	setp.eq.s32 	%p31, %r77, %r74;
	mov.u32 	%r392, %r74;
	@%p31 bra 	$L__BB5_42;
	mov.u32 	%r392, %r77;
$L__BB5_38:
	add.s32 	%r263, %r392, -1;
	div.u32 	%r81, %r263, %r4;
	mul.lo.s32 	%r264, %r81, %r4;
	sub.s32 	%r82, %r263, %r264;
	mul.lo.s32 	%r265, %r81, %r6;
	cvt.s64.s32 	%rd100, %r265;
	add.s64 	%rd101, %rd2, %rd100;
	mul.wide.s32 	%rd102, %r82, 4;
	add.s64 	%rd103, %rd101, %rd102;
	ld.u32 	%r83, [%rd103];
	setp.eq.s32 	%p32, %r83, %r392;
	@%p32 bra 	$L__BB5_42;
	mul.lo.s32 	%r266, %r391, %r6;
	cvt.s64.s32 	%rd104, %r266;
	add.s64 	%rd105, %rd2, %rd104;
	mul.wide.s32 	%rd106, %r390, 4;
	add.s64 	%rd107, %rd105, %rd106;
	atom.relaxed.cas.b32 	%r267, [%rd107], %r392, %r83;
	mov.u32 	%r392, %r83;
	mov.u32 	%r390, %r82;
	mov.u32 	%r391, %r81;
	bra.uni 	$L__BB5_38;
$L__BB5_40:
	add.s32 	%r246, %r384, -1;
	div.u32 	%r70, %r246, %r4;
	mul.lo.s32 	%r247, %r70, %r4;
	sub.s32 	%r71, %r246, %r247;
	mul.lo.s32 	%r248, %r70, %r6;
	cvt.s64.s32 	%rd84, %r248;
	add.s64 	%rd85, %rd2, %rd84;
	mul.wide.s32 	%rd86, %r71, 4;
	add.s64 	%rd87, %rd85, %rd86;
	ld.u32 	%r72, [%rd87];
	setp.eq.s32 	%p27, %r72, %r384;
	mov.u32 	%r396, %r384;
	@%p27 bra 	$L__BB5_33;
	mul.lo.s32 	%r249, %r385, %r6;
	cvt.s64.s32 	%rd88, %r249;
	add.s64 	%rd89, %rd2, %rd88;
	mul.wide.s32 	%rd90, %r386, 4;
	add.s64 	%rd91, %rd89, %rd90;
	atom.relaxed.cas.b32 	%r250, [%rd91], %r384, %r72;
	mov.u32 	%r384, %r72;
	mov.u32 	%r385, %r70;
	mov.u32 	%r386, %r71;
	bra.uni 	$L__BB5_40;
$L__BB5_42:
	setp.eq.s32 	%p33, %r73, 0;
	mov.b32 	%r396, 0;
	@%p33 bra 	$L__BB5_47;
	add.s32 	%r269, %r73, -1;
	div.u32 	%r395, %r269, %r4;
	mul.lo.s32 	%r270, %r395, %r4;
	sub.s32 	%r394, %r269, %r270;
	mul.lo.s32 	%r271, %r395, %r6;
	cvt.s64.s32 	%rd108, %r271;
	add.s64 	%rd109, %rd2, %rd108;
	mul.wide.s32 	%rd110, %r394, 4;
	add.s64 	%rd111, %rd109, %rd110;
	ld.u32 	%r87, [%rd111];
	setp.eq.s32 	%p34, %r87, %r73;
	mov.u32 	%r396, %r73;
	@%p34 bra 	$L__BB5_47;
	mov.u32 	%r396, %r87;
$L__BB5_45:
	add.s32 	%r272, %r396, -1;
	div.u32 	%r91, %r272, %r4;
	mul.lo.s32 	%r273, %r91, %r4;
	sub.s32 	%r92, %r272, %r273;
	mul.lo.s32 	%r274, %r91, %r6;
	cvt.s64.s32 	%rd112, %r274;
	add.s64 	%rd113, %rd2, %rd112;
	mul.wide.s32 	%rd114, %r92, 4;
	add.s64 	%rd115, %rd113, %rd114;
	ld.u32 	%r93, [%rd115];
	setp.eq.s32 	%p35, %r93, %r396;
	@%p35 bra 	$L__BB5_47;
	mul.lo.s32 	%r275, %r395, %r6;
	cvt.s64.s32 	%rd116, %r275;
	add.s64 	%rd117, %rd2, %rd116;
	mul.wide.s32 	%rd118, %r394, 4;
	add.s64 	%rd119, %rd117, %rd118;
	atom.relaxed.cas.b32 	%r276, [%rd119], %r396, %r93;
	mov.u32 	%r396, %r93;
	mov.u32 	%r394, %r92;
	mov.u32 	%r395, %r91;
	bra.uni 	$L__BB5_45;
$L__BB5_47:
	setp.ne.s32 	%p36, %r392, %r396;
	@%p36 bra 	$L__BB5_34;
$L__BB5_48:
	add.s64 	%rd6, %rd5, %rd12;
	ld.u32 	%r414, [%rd6];
	setp.eq.s32 	%p37, %r414, 0;
	@%p37 bra 	$L__BB5_69;
	add.s32 	%r277, %r428, -1;
	div.u32 	%r399, %r277, %r4;
	mul.lo.s32 	%r278, %r399, %r4;
	sub.s32 	%r398, %r277, %r278;
	mul.lo.s32 	%r279, %r399, %r6;
	cvt.s64.s32 	%rd121, %r279;
	add.s64 	%rd122, %rd2, %rd121;
	mul.wide.s32 	%rd123, %r398, 4;
	add.s64 	%rd124, %rd122, %rd123;
	ld.u32 	%r98, [%rd124];
	setp.eq.s32 	%p38, %r98, %r428;
	mov.u32 	%r410, %r428;
	@%p38 bra 	$L__BB5_53;
	mov.u32 	%r410, %r98;
$L__BB5_51:
	add.s32 	%r280, %r410, -1;
	div.u32 	%r102, %r280, %r4;
	mul.lo.s32 	%r281, %r102, %r4;
	sub.s32 	%r103, %r280, %r281;
	mul.lo.s32 	%r282, %r102, %r6;
	cvt.s64.s32 	%rd125, %r282;
	add.s64 	%rd126, %rd2, %rd125;
	mul.wide.s32 	%rd127, %r103, 4;
	add.s64 	%rd128, %rd126, %rd127;
	ld.u32 	%r104, [%rd128];
	setp.eq.s32 	%p39, %r104, %r410;
	@%p39 bra 	$L__BB5_53;
	mul.lo.s32 	%r283, %r399, %r6;
	cvt.s64.s32 	%rd129, %r283;
	add.s64 	%rd130, %rd2, %rd129;
	mul.wide.s32 	%rd131, %r398, 4;
	add.s64 	%rd132, %rd130, %rd131;
	atom.relaxed.cas.b32 	%r284, [%rd132], %r410, %r104;
	mov.u32 	%r410, %r104;
	mov.u32 	%r398, %r103;
	mov.u32 	%r399, %r102;
	bra.uni 	$L__BB5_51;
$L__BB5_53:
	add.s32 	%r285, %r414, -1;
	div.u32 	%r404, %r285, %r4;
	mul.lo.s32 	%r286, %r404, %r4;
	sub.s32 	%r403, %r285, %r286;
	mul.lo.s32 	%r287, %r404, %r6;
	cvt.s64.s32 	%rd133, %r287;
	add.s64 	%rd134, %rd2, %rd133;
	mul.wide.s32 	%rd135, %r403, 4;
	add.s64 	%rd136, %rd134, %rd135;
	ld.u32 	%r402, [%rd136];
	setp.eq.s32 	%p40, %r402, %r414;
	@%p40 bra 	$L__BB5_54;
	bra.uni 	$L__BB5_61;
$L__BB5_54:
	setp.eq.s32 	%p42, %r410, %r414;
	@%p42 bra 	$L__BB5_69;
$L__BB5_55:
	mov.u32 	%r117, %r410;
	mov.u32 	%r116, %r414;
	min.u32 	%r293, %r117, %r116;
	max.u32 	%r294, %r117, %r116;
	add.s32 	%r295, %r294, -1;
	div.u32 	%r296, %r295, %r4;
	mul.lo.s32 	%r297, %r296, %r4;
	sub.s32 	%r298, %r295, %r297;
	mul.lo.s32 	%r299, %r296, %r6;
	cvt.s64.s32 	%rd145, %r299;
	add.s64 	%rd146, %rd2, %rd145;
	mul.wide.s32 	%rd147, %r298, 4;
	add.s64 	%rd148, %rd146, %rd147;
	atom.relaxed.cas.b32 	%r300, [%rd148], %r294, %r293;
	setp.eq.s32 	%p43, %r300, %r294;
	@%p43 bra 	$L__BB5_69;
	setp.eq.s32 	%p44, %r117, 0;
	mov.b32 	%r410, 0;
	@%p44 bra 	$L__BB5_63;
	add.s32 	%r302, %r117, -1;
	div.u32 	%r409, %r302, %r4;
	mul.lo.s32 	%r303, %r409, %r4;
	sub.s32 	%r408, %r302, %r303;
	mul.lo.s32 	%r304, %r409, %r6;
	cvt.s64.s32 	%rd149, %r304;
	add.s64 	%rd150, %rd2, %rd149;
	mul.wide.s32 	%rd151, %r408, 4;
	add.s64 	%rd152, %rd150, %rd151;
	ld.u32 	%r120, [%rd152];
	setp.eq.s32 	%p45, %r120, %r117;
	mov.u32 	%r410, %r117;
	@%p45 bra 	$L__BB5_63;
	mov.u32 	%r410, %r120;
$L__BB5_59:
	add.s32 	%r305, %r410, -1;
	div.u32 	%r124, %r305, %r4;
	mul.lo.s32 	%r306, %r124, %r4;
	sub.s32 	%r125, %r305, %r306;
	mul.lo.s32 	%r307, %r124, %r6;
	cvt.s64.s32 	%rd153, %r307;
	add.s64 	%rd154, %rd2, %rd153;
	mul.wide.s32 	%rd155, %r125, 4;
	add.s64 	%rd156, %rd154, %rd155;
	ld.u32 	%r126, [%rd156];
	setp.eq.s32 	%p46, %r126, %r410;
	@%p46 bra 	$L__BB5_63;
	mul.lo.s32 	%r308, %r409, %r6;
	cvt.s64.s32 	%rd157, %r308;
	add.s64 	%rd158, %rd2, %rd157;
	mul.wide.s32 	%rd159, %r408, 4;
	add.s64 	%rd160, %rd158, %rd159;
	atom.relaxed.cas.b32 	%r309, [%rd160], %r410, %r126;
	mov.u32 	%r410, %r126;
	mov.u32 	%r408, %r125;
	mov.u32 	%r409, %r124;
	bra.uni 	$L__BB5_59;
$L__BB5_61:
	add.s32 	%r288, %r402, -1;
	div.u32 	%r113, %r288, %r4;
	mul.lo.s32 	%r289, %r113, %r4;
	sub.s32 	%r114, %r288, %r289;
	mul.lo.s32 	%r290, %r113, %r6;
	cvt.s64.s32 	%rd137, %r290;
	add.s64 	%rd138, %rd2, %rd137;
	mul.wide.s32 	%rd139, %r114, 4;
	add.s64 	%rd140, %rd138, %rd139;
	ld.u32 	%r115, [%rd140];
	setp.eq.s32 	%p41, %r115, %r402;
	mov.u32 	%r414, %r402;
	@%p41 bra 	$L__BB5_54;
	mul.lo.s32 	%r291, %r404, %r6;
	cvt.s64.s32 	%rd141, %r291;
	add.s64 	%rd142, %rd2, %rd141;
	mul.wide.s32 	%rd143, %r403, 4;
	add.s64 	%rd144, %rd142, %rd143;
	atom.relaxed.cas.b32 	%r292, [%rd144], %r402, %r115;
	mov.u32 	%r402, %r115;
	mov.u32 	%r403, %r114;
	mov.u32 	%r404, %r113;
	bra.uni 	$L__BB5_61;
$L__BB5_63:
	setp.eq.s32 	%p47, %r116, 0;
	mov.b32 	%r414, 0;
	@%p47 bra 	$L__BB5_68;
	add.s32 	%r311, %r116, -1;
	div.u32 	%r413, %r311, %r4;
	mul.lo.s32 	%r312, %r413, %r4;
	sub.s32 	%r412, %r311, %r312;
	mul.lo.s32 	%r313, %r413, %r6;
	cvt.s64.s32 	%rd161, %r313;
	add.s64 	%rd162, %rd2, %rd161;
	mul.wide.s32 	%rd163, %r412, 4;
	add.s64 	%rd164, %rd162, %rd163;
	ld.u32 	%r130, [%rd164];
	setp.eq.s32 	%p48, %r130, %r116;
	mov.u32 	%r414, %r116;
	@%p48 bra 	$L__BB5_68;
	mov.u32 	%r414, %r130;
$L__BB5_66:
	add.s32 	%r314, %r414, -1;
	div.u32 	%r134, %r314, %r4;
	mul.lo.s32 	%r315, %r134, %r4;
	sub.s32 	%r135, %r314, %r315;
	mul.lo.s32 	%r316, %r134, %r6;
	cvt.s64.s32 	%rd165, %r316;
	add.s64 	%rd166, %rd2, %rd165;
	mul.wide.s32 	%rd167, %r135, 4;
	add.s64 	%rd168, %rd166, %rd167;
	ld.u32 	%r136, [%rd168];
	setp.eq.s32 	%p49, %r136, %r414;
	@%p49 bra 	$L__BB5_68;
	mul.lo.s32 	%r317, %r413, %r6;
	cvt.s64.s32 	%rd169, %r317;
	add.s64 	%rd170, %rd2, %rd169;
	mul.wide.s32 	%rd171, %r412, 4;
	add.s64 	%rd172, %rd170, %rd171;
	atom.relaxed.cas.b32 	%r318, [%rd172], %r414, %r136;
	mov.u32 	%r414, %r136;
	mov.u32 	%r412, %r135;
	mov.u32 	%r413, %r134;
	bra.uni 	$L__BB5_66;
$L__BB5_68:
	setp.ne.s32 	%p50, %r410, %r414;
	@%p50 bra 	$L__BB5_55;
$L__BB5_69:
	setp.ge.s32 	%p51, %r8, %r4;
	@%p51 bra 	$L__BB5_91;
	ld.u32 	%r432, [%rd6+4];
	setp.eq.s32 	%p52, %r432, 0;
	@%p52 bra 	$L__BB5_91;
	add.s32 	%r319, %r428, -1;
	div.u32 	%r417, %r319, %r4;
	mul.lo.s32 	%r320, %r417, %r4;
	sub.s32 	%r416, %r319, %r320;
	mul.lo.s32 	%r321, %r417, %r6;
	cvt.s64.s32 	%rd173, %r321;
	add.s64 	%rd174, %rd2, %rd173;
	mul.wide.s32 	%rd175, %r416, 4;
	add.s64 	%rd176, %rd174, %rd175;
	ld.u32 	%r141, [%rd176];
	setp.eq.s32 	%p53, %r141, %r428;
	@%p53 bra 	$L__BB5_75;
	mov.u32 	%r428, %r141;
$L__BB5_73:
	add.s32 	%r322, %r428, -1;
	div.u32 	%r145, %r322, %r4;
	mul.lo.s32 	%r323, %r145, %r4;
	sub.s32 	%r146, %r322, %r323;
	mul.lo.s32 	%r324, %r145, %r6;
	cvt.s64.s32 	%rd177, %r324;
	add.s64 	%rd178, %rd2, %rd177;
	mul.wide.s32 	%rd179, %r146, 4;
	add.s64 	%rd180, %rd178, %rd179;
	ld.u32 	%r147, [%rd180];
	setp.eq.s32 	%p54, %r147, %r428;
	@%p54 bra 	$L__BB5_75;
	mul.lo.s32 	%r325, %r417, %r6;
	cvt.s64.s32 	%rd181, %r325;
	add.s64 	%rd182, %rd2, %rd181;
	mul.wide.s32 	%rd183, %r416, 4;
	add.s64 	%rd184, %rd182, %rd183;
	atom.relaxed.cas.b32 	%r326, [%rd184], %r428, %r147;
	mov.u32 	%r428, %r147;
	mov.u32 	%r416, %r146;
	mov.u32 	%r417, %r145;
	bra.uni 	$L__BB5_73;
$L__BB5_75:
	add.s32 	%r327, %r432, -1;
	div.u32 	%r422, %r327, %r4;
	mul.lo.s32 	%r328, %r422, %r4;
	sub.s32 	%r421, %r327, %r328;
	mul.lo.s32 	%r329, %r422, %r6;
	cvt.s64.s32 	%rd185, %r329;
	add.s64 	%rd186, %rd2, %rd185;
	mul.wide.s32 	%rd187, %r421, 4;
	add.s64 	%rd188, %rd186, %rd187;
	ld.u32 	%r420, [%rd188];
	setp.eq.s32 	%p55, %r420, %r432;
	@%p55 bra 	$L__BB5_76;
	bra.uni 	$L__BB5_83;
$L__BB5_76:
	setp.eq.s32 	%p57, %r428, %r432;
	@%p57 bra 	$L__BB5_91;
$L__BB5_77:
	mov.u32 	%r160, %r428;
	mov.u32 	%r159, %r432;
	min.u32 	%r335, %r160, %r159;
	max.u32 	%r336, %r160, %r159;
	add.s32 	%r337, %r336, -1;
	div.u32 	%r338, %r337, %r4;
	mul.lo.s32 	%r339, %r338, %r4;
	sub.s32 	%r340, %r337, %r339;
	mul.lo.s32 	%r341, %r338, %r6;
	cvt.s64.s32 	%rd197, %r341;
	add.s64 	%rd198, %rd2, %rd197;
	mul.wide.s32 	%rd199, %r340, 4;
	add.s64 	%rd200, %rd198, %rd199;
	atom.relaxed.cas.b32 	%r342, [%rd200], %r336, %r335;
	setp.eq.s32 	%p58, %r342, %r336;
	@%p58 bra 	$L__BB5_91;
	setp.eq.s32 	%p59, %r160, 0;
	mov.b32 	%r428, 0;
	@%p59 bra 	$L__BB5_85;
	add.s32 	%r344, %r160, -1;
	div.u32 	%r427, %r344, %r4;
	mul.lo.s32 	%r345, %r427, %r4;
	sub.s32 	%r426, %r344, %r345;
	mul.lo.s32 	%r346, %r427, %r6;
	cvt.s64.s32 	%rd201, %r346;
	add.s64 	%rd202, %rd2, %rd201;
	mul.wide.s32 	%rd203, %r426, 4;
	add.s64 	%rd204, %rd202, %rd203;
	ld.u32 	%r163, [%rd204];
	setp.eq.s32 	%p60, %r163, %r160;
	mov.u32 	%r428, %r160;
	@%p60 bra 	$L__BB5_85;
	mov.u32 	%r428, %r163;
$L__BB5_81:
	add.s32 	%r347, %r428, -1;
	div.u32 	%r167, %r347, %r4;
	mul.lo.s32 	%r348, %r167, %r4;
	sub.s32 	%r168, %r347, %r348;
	mul.lo.s32 	%r349, %r167, %r6;
	cvt.s64.s32 	%rd205, %r349;
	add.s64 	%rd206, %rd2, %rd205;
	mul.wide.s32 	%rd207, %r168, 4;
	add.s64 	%rd208, %rd206, %rd207;
	ld.u32 	%r169, [%rd208];
	setp.eq.s32 	%p61, %r169, %r428;
	@%p61 bra 	$L__BB5_85;
	mul.lo.s32 	%r350, %r427, %r6;
	cvt.s64.s32 	%rd209, %r350;
	add.s64 	%rd210, %rd2, %rd209;
	mul.wide.s32 	%rd211, %r426, 4;
	add.s64 	%rd212, %rd210, %rd211;
	atom.relaxed.cas.b32 	%r351, [%rd212], %r428, %r169;
	mov.u32 	%r428, %r169;
	mov.u32 	%r426, %r168;
	mov.u32 	%r427, %r167;
	bra.uni 	$L__BB5_81;
$L__BB5_83:
	add.s32 	%r330, %r420, -1;
	div.u32 	%r156, %r330, %r4;
	mul.lo.s32 	%r331, %r156, %r4;
	sub.s32 	%r157, %r330, %r331;
	mul.lo.s32 	%r332, %r156, %r6;
	cvt.s64.s32 	%rd189, %r332;
	add.s64 	%rd190, %rd2, %rd189;
	mul.wide.s32 	%rd191, %r157, 4;
	add.s64 	%rd192, %rd190, %rd191;
	ld.u32 	%r158, [%rd192];
	setp.eq.s32 	%p56, %r158, %r420;
	mov.u32 	%r432, %r420;
	@%p56 bra 	$L__BB5_76;
	mul.lo.s32 	%r333, %r422, %r6;
	cvt.s64.s32 	%rd193, %r333;
	add.s64 	%rd194, %rd2, %rd193;
	mul.wide.s32 	%rd195, %r421, 4;
	add.s64 	%rd196, %rd194, %rd195;
	atom.relaxed.cas.b32 	%r334, [%rd196], %r420, %r158;
	mov.u32 	%r420, %r158;
	mov.u32 	%r421, %r157;
	mov.u32 	%r422, %r156;
	bra.uni 	$L__BB5_83;
$L__BB5_85:
	setp.eq.s32 	%p62, %r159, 0;
	mov.b32 	%r432, 0;
	@%p62 bra 	$L__BB5_90;
	add.s32 	%r353, %r159, -1;
	div.u32 	%r431, %r353, %r4;
	mul.lo.s32 	%r354, %r431, %r4;
	sub.s32 	%r430, %r353, %r354;
	mul.lo.s32 	%r355, %r431, %r6;
	cvt.s64.s32 	%rd213, %r355;
	add.s64 	%rd214, %rd2, %rd213;
	mul.wide.s32 	%rd215, %r430, 4;
	add.s64 	%rd216, %rd214, %rd215;
	ld.u32 	%r173, [%rd216];
	setp.eq.s32 	%p63, %r173, %r159;
	mov.u32 	%r432, %r159;
	@%p63 bra 	$L__BB5_90;
	mov.u32 	%r432, %r173;
$L__BB5_88:
	add.s32 	%r356, %r432, -1;
	div.u32 	%r177, %r356, %r4;
	mul.lo.s32 	%r357, %r177, %r4;
	sub.s32 	%r178, %r356, %r357;
	mul.lo.s32 	%r358, %r177, %r6;
	cvt.s64.s32 	%rd217, %r358;
	add.s64 	%rd218, %rd2, %rd217;
	mul.wide.s32 	%rd219, %r178, 4;
	add.s64 	%rd220, %rd218, %rd219;
	ld.u32 	%r179, [%rd220];
	setp.eq.s32 	%p64, %r179, %r432;
	@%p64 bra 	$L__BB5_90;
	mul.lo.s32 	%r359, %r431, %r6;
	cvt.s64.s32 	%rd221, %r359;
	add.s64 	%rd222, %rd2, %rd221;
	mul.wide.s32 	%rd223, %r430, 4;
	add.s64 	%rd224, %rd222, %rd223;
	atom.relaxed.cas.b32 	%r360, [%rd224], %r432, %r179;
	mov.u32 	%r432, %r179;
	mov.u32 	%r430, %r178;
	mov.u32 	%r431, %r177;
	bra.uni 	$L__BB5_88;
$L__BB5_90:
	setp.ne.s32 	%p65, %r428, %r432;
	@%p65 bra 	$L__BB5_77;
$L__BB5_91:
	ret;

}
	// .globl	_Z27batchPathCompression_kernelP19NppiImageDescriptoriii
.visible .entry _Z27batchPathCompression_kernelP19NppiImageDescriptoriii(
	.param .u64 .ptr .align 1 _Z27batchPathCompression_kernelP19NppiImageDescriptoriii_param_0,
	.param .u32 _Z27batchPathCompression_kernelP19NppiImageDescriptoriii_param_1,
	.param .u32 _Z27batchPathCompression_kernelP19NppiImageDescriptoriii_param_2,
	.param .u32 _Z27batchPathCompression_kernelP19NppiImageDescriptoriii_param_3
)
{
	.reg .pred 	%p<8>;
	.reg .b32 	%r<40>;
	.reg .b64 	%rd<23>;

	ld.param.u64 	%rd4, [_Z27batchPathCompression_kernelP19NppiImageDescriptoriii_param_0];
	ld.param.u32 	%r17, [_Z27batchPathCompression_kernelP19NppiImageDescriptoriii_param_1];
	mov.u32 	%r1, %ctaid.z;
	setp.ge.s32 	%p1, %r1, %r17;
	@%p1 bra 	$L__BB6_8;
	cvta.to.global.u64 	%rd5, %rd4;
	mov.u32 	%r18, %ctaid.x;
	mov.u32 	%r19, %ntid.x;
	mov.u32 	%r20, %tid.x;
	mad.lo.s32 	%r2, %r18, %r19, %r20;
	mov.u32 	%r21, %ctaid.y;
	mov.u32 	%r22, %ntid.y;
	mov.u32 	%r23, %tid.y;
	mad.lo.s32 	%r24, %r21, %r22, %r23;
	mul.wide.u32 	%rd6, %r1, 24;
	add.s64 	%rd7, %rd5, %rd6;
	add.s64 	%rd1, %rd7, 12;
	ld.global.u32 	%r4, [%rd7+12];
	ld.global.u32 	%r25, [%rd7+16];
	setp.ge.s32 	%p2, %r2, %r4;
	setp.ge.s32 	%p3, %r24, %r25;
	or.pred  	%p4, %p2, %p3;
	@%p4 bra 	$L__BB6_8;
	ld.global.u64 	%rd2, [%rd1+-12];
	ld.global.u32 	%r5, [%rd1+-4];
	mul.lo.s32 	%r27, %r5, %r24;
	cvt.s64.s32 	%rd8, %r27;
	add.s64 	%rd9, %rd2, %rd8;
	mul.wide.s32 	%rd10, %r2, 4;
	add.s64 	%rd3, %rd9, %rd10;
	ld.u32 	%r39, [%rd3];
	setp.eq.s32 	%p5, %r39, 0;
	@%p5 bra 	$L__BB6_8;
	add.s32 	%r28, %r39, -1;
	div.u32 	%r38, %r28, %r4;
	mul.lo.s32 	%r29, %r38, %r4;
	sub.s32 	%r37, %r28, %r29;
	mul.lo.s32 	%r30, %r38, %r5;
	cvt.s64.s32 	%rd11, %r30;
	add.s64 	%rd12, %rd2, %rd11;
	mul.wide.s32 	%rd13, %r37, 4;
	add.s64 	%rd14, %rd12, %rd13;
	ld.u32 	%r9, [%rd14];
	setp.eq.s32 	%p6, %r9, %r39;
	@%p6 bra 	$L__BB6_7;
	mov.u32 	%r39, %r9;
$L__BB6_5:
	add.s32 	%r31, %r39, -1;
	div.u32 	%r13, %r31, %r4;
	mul.lo.s32 	%r32, %r13, %r4;
	sub.s32 	%r14, %r31, %r32;
	mul.lo.s32 	%r33, %r13, %r5;
	cvt.s64.s32 	%rd15, %r33;
	add.s64 	%rd16, %rd2, %rd15;
	mul.wide.s32 	%rd17, %r14, 4;
	add.s64 	%rd18, %rd16, %rd17;
	ld.u32 	%r15, [%rd18];
	setp.eq.s32 	%p7, %r15, %r39;
	@%p7 bra 	$L__BB6_7;
	mul.lo.s32 	%r34, %r38, %r5;
	cvt.s64.s32 	%rd19, %r34;
	add.s64 	%rd20, %rd2, %rd19;
	mul.wide.s32 	%rd21, %r37, 4;
	add.s64 	%rd22, %rd20, %rd21;
	atom.relaxed.cas.b32 	%r35, [%rd22], %r39, %r15;
	mov.u32 	%r39, %r15;
	mov.u32 	%r37, %r14;
	mov.u32 	%r38, %r13;
	bra.uni 	$L__BB6_5;
$L__BB6_7:
	st.u32 	[%rd3], %r39;
$L__BB6_8:
	ret;

}


// ===== COMPILED SASS (sm_100) =====

	.target	sm_100

	.elftype	@"ET_EXEC"


//--------------------- .note.nv.tkinfo           --------------------------
	.section	.note.nv.tkinfo,"",@"SHT_NOTE"
	.sectionflags	@"SHF_NOTE_NV_TKINFO"
	.tkinfo
        /*0018*/ 	.word	0x00000002
        /*0030*/ 	.string	""
        /*0030*/ 	.string	"ptxas"
        /*0030*/ 	.string	"Cuda compilation tools, release 13.0, V13.0.88"
        /*0030*/ 	.string	"Build cuda_13.0.r13.0/compiler.36424714_0"
        /*0030*/ 	.string	"-arch sm_100 -m 64 "



//--------------------- .note.nv.cuinfo           --------------------------
	.section	.note.nv.cuinfo,"",@"SHT_NOTE"
	.sectionflags	@"SHF_NOTE_NV_CUINFO"
        /*0018*/ 	.short	0x0002
        /*001a*/ 	.short	0x0064
        /*001c*/ 	.short	0x0082
	.zero		2


//--------------------- .nv.info                  --------------------------
	.section	.nv.info,"",@"SHT_CUDA_INFO"
	.align	4


	//----- nvinfo : EIATTR_REGCOUNT
	.align		4
        /*0000*/ 	.byte	0x04, 0x2f
        /*0002*/ 	.short	(.L_1 - .L_0)
	.align		4
.L_0:
        /*0004*/ 	.word	index@(_Z17initLabels_kernelPKhiPjiii)
        /*0008*/ 	.word	0x0000000e


	//----- nvinfo : EIATTR_FRAME_SIZE
	.align		4
.L_1:
        /*000c*/ 	.byte	0x04, 0x11
        /*000e*/ 	.short	(.L_3 - .L_2)
	.align		4
.L_2:
        /*0010*/ 	.word	index@(_Z17initLabels_kernelPKhiPjiii)
        /*0014*/ 	.word	0x00000000


	//----- nvinfo : EIATTR_REGCOUNT
	.align		4
.L_3:
        /*0018*/ 	.byte	0x04, 0x2f
        /*001a*/ 	.short	(.L_5 - .L_4)
	.align		4
.L_4:
        /*001c*/ 	.word	index@(_Z21localMerge4Way_kernelPjiii)
        /*0020*/ 	.word	0x0000001e


	//----- nvinfo : EIATTR_FRAME_SIZE
	.align		4
.L_5:
        /*0024*/ 	.byte	0x04, 0x11
        /*0026*/ 	.short	(.L_7 - .L_6)
	.align		4
.L_6:
        /*0028*/ 	.word	index@(_Z21localMerge4Way_kernelPjiii)
        /*002c*/ 	.word	0x00000000


	//----- nvinfo : EIATTR_REGCOUNT
	.align		4
.L_7:
        /*0030*/ 	.byte	0x04, 0x2f
        /*0032*/ 	.short	(.L_9 - .L_8)
	.align		4
.L_8:
        /*0034*/ 	.word	index@(_Z21localMerge8Way_kernelPjiii)
        /*0038*/ 	.word	0x00000020


	//----- nvinfo : EIATTR_FRAME_SIZE
	.align		4
.L_9:
        /*003c*/ 	.byte	0x04, 0x11
        /*003e*/ 	.short	(.L_11 - .L_10)
	.align		4
.L_10:
        /*0040*/ 	.word	index@(_Z21localMerge8Way_kernelPjiii)
        /*0044*/ 	.word	0x00000000


	//----- nvinfo : EIATTR_REGCOUNT
	.align		4
.L_11:
        /*0048*/ 	.byte	0x04, 0x2f
        /*004a*/ 	.short	(.L_13 - .L_12)
	.align		4
.L_12:
        /*004c*/ 	.word	index@(_Z22pathCompression_kernelPjiii)
        /*0050*/ 	.word	0x00000014


	//----- nvinfo : EIATTR_FRAME_SIZE
	.align		4
.L_13:
        /*0054*/ 	.byte	0x04, 0x11
        /*0056*/ 	.short	(.L_15 - .L_14)
	.align		4
.L_14:
        /*0058*/ 	.word	index@(_Z22pathCompression_kernelPjiii)
        /*005c*/ 	.word	0x00000000


	//----- nvinfo : EIATTR_REGCOUNT
	.align		4
.L_15:
        /*0060*/ 	.byte	0x04, 0x2f
        /*0062*/ 	.short	(.L_17 - .L_16)
	.align		4
.L_16:
        /*0064*/ 	.word	index@(_Z22batchInitLabels_kernelPK19NppiImageDescriptorPS_iii)
        /*0068*/ 	.word	0x00000014


	//----- nvinfo : EIATTR_FRAME_SIZE
	.align		4
.L_17:
        /*006c*/ 	.byte	0x04, 0x11
        /*006e*/ 	.short	(.L_19 - .L_18)
	.align		4
.L_18:
        /*0070*/ 	.word	index@(_Z22batchInitLabels_kernelPK19NppiImageDescriptorPS_iii)
        /*0074*/ 	.word	0x00000000


	//----- nvinfo : EIATTR_REGCOUNT
	.align		4
.L_19:
        /*0078*/ 	.byte	0x04, 0x2f
        /*007a*/ 	.short	(.L_21 - .L_20)
	.align		4
.L_20:
        /*007c*/ 	.word	index@(_Z26batchLocalMerge8Way_kernelP19NppiImageDescriptoriii)
        /*0080*/ 	.word	0x00000020


	//----- nvinfo : EIATTR_FRAME_SIZE
	.align		4
.L_21:
        /*0084*/ 	.byte	0x04, 0x11
        /*0086*/ 	.short	(.L_23 - .L_22)
	.align		4
.L_22:
        /*0088*/ 	.word	index@(_Z26batchLocalMerge8Way_kernelP19NppiImageDescriptoriii)
        /*008c*/ 	.word	0x00000000


	//----- nvinfo : EIATTR_REGCOUNT
	.align		4
.L_23:
        /*0090*/ 	.byte	0x04, 0x2f
        /*0092*/ 	.short	(.L_25 - .L_24)
	.align		4
.L_24:
        /*0094*/ 	.word	index@(_Z27batchPathCompression_kernelP19NppiImageDescriptoriii)
        /*0098*/ 	.word	0x0000001a


	//----- nvinfo : EIATTR_FRAME_SIZE
	.align		4
.L_25:
        /*009c*/ 	.byte	0x04, 0x11
        /*009e*/ 	.short	(.L_27 - .L_26)
	.align		4
.L_26:
        /*00a0*/ 	.word	index@(_Z27batchPathCompression_kernelP19NppiImageDescriptoriii)
        /*00a4*/ 	.word	0x00000000


	//----- nvinfo : EIATTR_MIN_STACK_SIZE
	.align		4
.L_27:
        /*00a8*/ 	.byte	0x04, 0x12
        /*00aa*/ 	.short	(.L_29 - .L_28)
	.align		4
.L_28:
        /*00ac*/ 	.word	index@(_Z27batchPathCompression_kernelP19NppiImageDescriptoriii)
        /*00b0*/ 	.word	0x00000000


	//----- nvinfo : EIATTR_MIN_STACK_SIZE
	.align		4
.L_29:
        /*00b4*/ 	.byte	0x04, 0x12
        /*00b6*/ 	.short	(.L_31 - .L_30)
	.align		4
.L_30:
        /*00b8*/ 	.word	index@(_Z26batchLocalMerge8Way_kernelP19NppiImageDescriptoriii)
        /*00bc*/ 	.word	0x00000000


	//----- nvinfo : EIATTR_MIN_STACK_SIZE
	.align		4
.L_31:
        /*00c0*/ 	.byte	0x04, 0x12
        /*00c2*/ 	.short	(.L_33 - .L_32)
	.align		4
.L_32:
        /*00c4*/ 	.word	index@(_Z22batchInitLabels_kernelPK19NppiImageDescriptorPS_iii)
        /*00c8*/ 	.word	0x00000000


	//----- nvinfo : EIATTR_MIN_STACK_SIZE
	.align		4
.L_33:
        /*00cc*/ 	.byte	0x04, 0x12
        /*00ce*/ 	.short	(.L_35 - .L_34)
	.align		4
.L_34:
        /*00d0*/ 	.word	index@(_Z22pathCompression_kernelPjiii)
        /*00d4*/ 	.word	0x00000000


	//----- nvinfo : EIATTR_MIN_STACK_SIZE
	.align		4
.L_35:
        /*00d8*/ 	.byte	0x04, 0x12
        /*00da*/ 	.short	(.L_37 - .L_36)
	.align		4
.L_36:
        /*00dc*/ 	.word	index@(_Z21localMerge8Way_kernelPjiii)
        /*00e0*/ 	.word	0x00000000


	//----- nvinfo : EIATTR_MIN_STACK_SIZE
	.align		4
.L_37:
        /*00e4*/ 	.byte	0x04, 0x12
        /*00e6*/ 	.short	(.L_39 - .L_38)
	.align		4
.L_38:
        /*00e8*/ 	.word	index@(_Z21localMerge4Way_kernelPjiii)
        /*00ec*/ 	.word	0x00000000


	//----- nvinfo : EIATTR_MIN_STACK_SIZE
	.align		4
.L_39:
        /*00f0*/ 	.byte	0x04, 0x12
        /*00f2*/ 	.short	(.L_41 - .L_40)
	.align		4
.L_40:
        /*00f4*/ 	.word	index@(_Z17initLabels_kernelPKhiPjiii)
        /*00f8*/ 	.word	0x00000000
.L_41:


//--------------------- .nv.compat                --------------------------
	.section	.nv.compat,"",@"SHT_CUDA_COMPAT_INFO"
	.align	4
        /*0000*/ 	.byte	0x02, 0x09, 0x00, 0x00, 0x02, 0x02, 0x01, 0x00, 0x02, 0x05, 0x05, 0x00, 0x03, 0x07, 0x01, 0x01
        /*0010*/ 	.byte	0x02, 0x03, 0x00, 0x00, 0x02, 0x06, 0x01, 0x00, 0x04, 0x0b, 0x08, 0x00, 0x09, 0x00, 0x00, 0x00
        /*0020*/ 	.byte	0x00, 0x00, 0x00, 0x00


//--------------------- .nv.info._Z27batchPathCompression_kernelP19NppiImageDescriptoriii --------------------------
	.section	.nv.info._Z27batchPathCompression_kernelP19NppiImageDescriptoriii,"",@"SHT_CUDA_INFO"
	.sectionflags	@""
	.align	4


	//----- nvinfo : EIATTR_CUDA_API_VERSION
	.align		4
        /*0000*/ 	.byte	0x04, 0x37
        /*0002*/ 	.short	(.L_43 - .L_42)
.L_42:
        /*0004*/ 	.word	0x00000082


	//----- nvinfo : EIATTR_KPARAM_INFO
	.align		4
.L_43:
        /*0008*/ 	.byte	0x04, 0x17
        /*000a*/ 	.short	(.L_45 - .L_44)
.L_44:
        /*000c*/ 	.word	0x00000000
        /*0010*/ 	.short	0x0003
        /*0012*/ 	.short	0x0010
        /*0014*/ 	.byte	0x00, 0xf0, 0x11, 0x00


	//----- nvinfo : EIATTR_KPARAM_INFO
	.align		4
.L_45:
        /*0018*/ 	.byte	0x04, 0x17
        /*001a*/ 	.short	(.L_47 - .L_46)
.L_46:
        /*001c*/ 	.word	0x00000000
        /*0020*/ 	.short	0x0002
        /*0022*/ 	.short	0x000c
        /*0024*/ 	.byte	0x00, 0xf0, 0x11, 0x00


	//----- nvinfo : EIATTR_KPARAM_INFO
	.align		4
.L_47:
        /*0028*/ 	.byte	0x04, 0x17
        /*002a*/ 	.short	(.L_49 - .L_48)
.L_48:
        /*002c*/ 	.word	0x00000000
        /*0030*/ 	.short	0x0001
        /*0032*/ 	.short	0x0008
        /*0034*/ 	.byte	0x00, 0xf0, 0x11, 0x00


	//----- nvinfo : EIATTR_KPARAM_INFO
	.align		4
.L_49:
        /*0038*/ 	.byte	0x04, 0x17
        /*003a*/ 	.short	(.L_51 - .L_50)
.L_50:
        /*003c*/ 	.word	0x00000000
        /*0040*/ 	.short	0x0000
        /*0042*/ 	.short	0x0000
        /*0044*/ 	.byte	0x00, 0xf5, 0x21, 0x00


	//----- nvinfo : EIATTR_SPARSE_MMA_MASK
	.align		4
.L_51:
        /*0048*/ 	.byte	0x03, 0x50
        /*004a*/ 	.short	0x0000


	//----- nvinfo : EIATTR_MAXREG_COUNT
	.align		4
        /*004c*/ 	.byte	0x03, 0x1b
        /*004e*/ 	.short	0x00ff


	//----- nvinfo : EIATTR_MERCURY_ISA_VERSION
	.align		4
        /*0050*/ 	.byte	0x03, 0x5f
        /*0052*/ 	.short	0x0101


	//----- nvinfo : EIATTR_VRC_CTA_INIT_COUNT
	.align		4
        /*0054*/ 	.byte	0x02, 0x4a
	.zero		1
	.zero		1


	//----- nvinfo : EIATTR_EXIT_INSTR_OFFSETS
	.align		4
        /*0058*/ 	.byte	0x04, 0x1c
        /*005a*/ 	.short	(.L_53 - .L_52)


	//   ....[0]....
.L_52:
        /*005c*/ 	.word	0x00000040


	//   ....[1]....
        /*0060*/ 	.word	0x00000140


	//   ....[2]....
        /*0064*/ 	.word	0x000001d0


	//   ....[3]....
        /*0068*/ 	.word	0x000006f0


	//----- nvinfo : EIATTR_CRS_STACK_SIZE
	.align		4
.L_53:
        /*006c*/ 	.byte	0x04, 0x1e
        /*006e*/ 	.short	(.L_55 - .L_54)
.L_54:
        /*0070*/ 	.word	0x00000000


	//----- nvinfo : EIATTR_CBANK_PARAM_SIZE
	.align		4
.L_55:
        /*0074*/ 	.byte	0x03, 0x19
        /*0076*/ 	.short	0x0014


	//----- nvinfo : EIATTR_PARAM_CBANK
	.align		4
        /*0078*/ 	.byte	0x04, 0x0a
        /*007a*/ 	.short	(.L_57 - .L_56)
	.align		4
.L_56:
        /*007c*/ 	.word	index@(.nv.constant0._Z27batchPathCompression_kernelP19NppiImageDescriptoriii)
        /*0080*/ 	.short	0x0380
        /*0082*/ 	.short	0x0014


	//----- nvinfo : EIATTR_SW_WAR
	.align		4
.L_57:
        /*0084*/ 	.byte	0x04, 0x36
        /*0086*/ 	.short	(.L_59 - .L_58)
.L_58:
        /*0088*/ 	.word	0x00000008
.L_59:


//--------------------- .nv.info._Z26batchLocalMerge8Way_kernelP19NppiImageDescriptoriii --------------------------
	.section	.nv.info._Z26batchLocalMerge8Way_kernelP19NppiImageDescriptoriii,"",@"SHT_CUDA_INFO"
	.sectionflags	@""
	.align	4


	//----- nvinfo : EIATTR_CUDA_API_VERSION
	.align		4
        /*0000*/ 	.byte	0x04, 0x37
        /*0002*/ 	.short	(.L_61 - .L_60)
.L_60:
        /*0004*/ 	.word	0x00000082


	//----- nvinfo : EIATTR_KPARAM_INFO
	.align		4
.L_61:
        /*0008*/ 	.byte	0x04, 0x17
        /*000a*/ 	.short	(.L_63 - .L_62)
.L_62:
        /*000c*/ 	.word	0x00000000
        /*0010*/ 	.short	0x0003
        /*0012*/ 	.short	0x0010
        /*0014*/ 	.byte	0x00, 0xf0, 0x11, 0x00


	//----- nvinfo : EIATTR_KPARAM_INFO
	.align		4
.L_63:
        /*0018*/ 	.byte	0x04, 0x17
        /*001a*/ 	.short	(.L_65 - .L_64)
.L_64:
        /*001c*/ 	.word	0x00000000
        /*0020*/ 	.short	0x0002
        /*0022*/ 	.short	0x000c
        /*0024*/ 	.byte	0x00, 0xf0, 0x11, 0x00


	//----- nvinfo : EIATTR_KPARAM_INFO
	.align		4
.L_65:
        /*0028*/ 	.byte	0x04, 0x17
        /*002a*/ 	.short	(.L_67 - .L_66)
.L_66:
        /*002c*/ 	.word	0x00000000
        /*0030*/ 	.short	0x0001
        /*0032*/ 	.short	0x0008
        /*0034*/ 	.byte	0x00, 0xf0, 0x11, 0x00


	//----- nvinfo : EIATTR_KPARAM_INFO
	.align		4
.L_67:
        /*0038*/ 	.byte	0x04, 0x17
        /*003a*/ 	.short	(.L_69 - .L_68)
.L_68:
        /*003c*/ 	.word	0x00000000
        /*0040*/ 	.short	0x0000
        /*0042*/ 	.short	0x0000
        /*0044*/ 	.byte	0x00, 0xf5, 0x21, 0x00


	//----- nvinfo : EIATTR_SPARSE_MMA_MASK
	.align		4
.L_69:
        /*0048*/ 	.byte	0x03, 0x50
        /*004a*/ 	.short	0x0000


	//----- nvinfo : EIATTR_MAXREG_COUNT
	.align		4
        /*004c*/ 	.byte	0x03, 0x1b
        /*004e*/ 	.short	0x00ff


	//----- nvinfo : EIATTR_MERCURY_ISA_VERSION
	.align		4
        /*0050*/ 	.byte	0x03, 0x5f
        /*0052*/ 	.short	0x0101


	//----- nvinfo : EIATTR_VRC_CTA_INIT_COUNT
	.align		4
        /*0054*/ 	.byte	0x02, 0x4a
	.zero		1
	.zero		1


	//----- nvinfo : EIATTR_EXIT_INSTR_OFFSETS
	.align		4
        /*0058*/ 	.byte	0x04, 0x1c
        /*005a*/ 	.short	(.L_71 - .L_70)


	//   ....[0]....
.L_70:
        /*005c*/ 	.word	0x00000040


	//   ....[1]....
        /*0060*/ 	.word	0x00000140


	//   ....[2]....
        /*0064*/ 	.word	0x000001d0


	//   ....[3]....
        /*0068*/ 	.word	0x000017e0


	//   ....[4]....
        /*006c*/ 	.word	0x00004430


	//   ....[5]....
        /*0070*/ 	.word	0x00004460


	//   ....[6]....
        /*0074*/ 	.word	0x00004e00


	//   ....[7]....
        /*0078*/ 	.word	0x00004ff0


	//   ....[8]....
        /*007c*/ 	.word	0x00005970


	//----- nvinfo : EIATTR_CRS_STACK_SIZE
	.align		4
.L_71:
        /*0080*/ 	.byte	0x04, 0x1e
        /*0082*/ 	.short	(.L_73 - .L_72)
.L_72:
        /*0084*/ 	.word	0x00000000


	//----- nvinfo : EIATTR_CBANK_PARAM_SIZE
	.align		4
.L_73:
        /*0088*/ 	.byte	0x03, 0x19
        /*008a*/ 	.short	0x0014


	//----- nvinfo : EIATTR_PARAM_CBANK
	.align		4
        /*008c*/ 	.byte	0x04, 0x0a
        /*008e*/ 	.short	(.L_75 - .L_74)
	.align		4
.L_74:
        /*0090*/ 	.word	index@(.nv.constant0._Z26batchLocalMerge8Way_kernelP19NppiImageDescriptoriii)
        /*0094*/ 	.short	0x0380
        /*0096*/ 	.short	0x0014


	//----- nvinfo : EIATTR_SW_WAR
	.align		4
.L_75:
        /*0098*/ 	.byte	0x04, 0x36
        /*009a*/ 	.short	(.L_77 - .L_76)
.L_76:
        /*009c*/ 	.word	0x00000008
.L_77:


//--------------------- .nv.info._Z22batchInitLabels_kernelPK19NppiImageDescriptorPS_iii --------------------------
	.section	.nv.info._Z22batchInitLabels_kernelPK19NppiImageDescriptorPS_iii,"",@"SHT_CUDA_INFO"
	.sectionflags	@""
	.align	4


	//----- nvinfo : EIATTR_CUDA_API_VERSION
	.align		4
        /*0000*/ 	.byte	0x04, 0x37
        /*0002*/ 	.short	(.L_79 - .L_78)
.L_78:
        /*0004*/ 	.word	0x00000082


	//----- nvinfo : EIATTR_KPARAM_INFO
	.align		4
.L_79:
        /*0008*/ 	.byte	0x04, 0x17
        /*000a*/ 	.short	(.L_81 - .L_80)
.L_80:
        /*000c*/ 	.word	0x00000000
        /*0010*/ 	.short	0x0004
        /*0012*/ 	.short	0x0018
        /*0014*/ 	.byte	0x00, 0xf0, 0x11, 0x00


	//----- nvinfo : EIATTR_KPARAM_INFO
	.align		4
.L_81:
        /*0018*/ 	.byte	0x04, 0x17
        /*001a*/ 	.short	(.L_83 - .L_82)
.L_82:
        /*001c*/ 	.word	0x00000000
        /*0020*/ 	.short	0x0003
        /*0022*/ 	.short	0x0014
        /*0024*/ 	.byte	0x00, 0xf0, 0x11, 0x00


	//----- nvinfo : EIATTR_KPARAM_INFO
	.align		4
.L_83:
        /*0028*/ 	.byte	0x04, 0x17
        /*002a*/ 	.short	(.L_85 - .L_84)
.L_84:
        /*002c*/ 	.word	0x00000000
        /*0030*/ 	.short	0x0002
        /*0032*/ 	.short	0x0010
        /*0034*/ 	.byte	0x00, 0xf0, 0x11, 0x00


	//----- nvinfo : EIATTR_KPARAM_INFO
	.align		4
.L_85:
        /*0038*/ 	.byte	0x04, 0x17
        /*003a*/ 	.short	(.L_87 - .L_86)
.L_86:
        /*003c*/ 	.word	0x00000000
        /*0040*/ 	.short	0x0001
        /*0042*/ 	.short	0x0008
        /*0044*/ 	.byte	0x00, 0xf5, 0x21, 0x00


	//----- nvinfo : EIATTR_KPARAM_INFO
	.align		4
.L_87:
        /*0048*/ 	.byte	0x04, 0x17
        /*004a*/ 	.short	(.L_89 - .L_88)
.L_88:
        /*004c*/ 	.word	0x00000000
        /*0050*/ 	.short	0x0000
        /*0052*/ 	.short	0x0000
        /*0054*/ 	.byte	0x00, 0xf5, 0x21, 0x00


	//----- nvinfo : EIATTR_SPARSE_MMA_MASK
	.align		4
.L_89:
        /*0058*/ 	.byte	0x03, 0x50
        /*005a*/ 	.short	0x0000


	//----- nvinfo : EIATTR_MAXREG_COUNT
	.align		4
        /*005c*/ 	.byte	0x03, 0x1b
        /*005e*/ 	.short	0x00ff


	//----- nvinfo : EIATTR_MERCURY_ISA_VERSION
	.align		4
        /*0060*/ 	.byte	0x03, 0x5f
        /*0062*/ 	.short	0x0101


	//----- nvinfo : EIATTR_VRC_CTA_INIT_COUNT
	.align		4
        /*0064*/ 	.byte	0x02, 0x4a
	.zero		1
	.zero		1


	//----- nvinfo : EIATTR_EXIT_INSTR_OFFSETS
	.align		4
        /*0068*/ 	.byte	0x04, 0x1c
        /*006a*/ 	.short	(.L_91 - .L_90)


	//   ....[0]....
.L_90:
        /*006c*/ 	.word	0x00000040


	//   ....[1]....
        /*0070*/ 	.word	0x00000140


	//   ....[2]....
        /*0074*/ 	.word	0x000002a0


	//   ....[3]....
        /*0078*/ 	.word	0x000002e0


	//----- nvinfo : EIATTR_CBANK_PARAM_SIZE
	.align		4
.L_91:
        /*007c*/ 	.byte	0x03, 0x19
        /*007e*/ 	.short	0x001c


	//----- nvinfo : EIATTR_PARAM_CBANK
	.align		4
        /*0080*/ 	.byte	0x04, 0x0a
        /*0082*/ 	.short	(.L_93 - .L_92)
	.align		4
.L_92:
        /*0084*/ 	.word	index@(.nv.constant0._Z22batchInitLabels_kernelPK19NppiImageDescriptorPS_iii)
        /*0088*/ 	.short	0x0380
        /*008a*/ 	.short	0x001c


	//----- nvinfo : EIATTR_SW_WAR
	.align		4
.L_93:
        /*008c*/ 	.byte	0x04, 0x36
        /*008e*/ 	.short	(.L_95 - .L_94)
.L_94:
        /*0090*/ 	.word	0x00000008
.L_95:


//--------------------- .nv.info._Z22pathCompression_kernelPjiii --------------------------
	.section	.nv.info._Z22pathCompression_kernelPjiii,"",@"SHT_CUDA_INFO"
	.sectionflags	@""
	.align	4


	//----- nvinfo : EIATTR_CUDA_API_VERSION
	.align		4
        /*0000*/ 	.byte	0x04, 0x37
        /*0002*/ 	.short	(.L_97 - .L_96)
.L_96:
        /*0004*/ 	.word	0x00000082


	//----- nvinfo : EIATTR_KPARAM_INFO
	.align		4
.L_97:
        /*0008*/ 	.byte	0x04, 0x17
        /*000a*/ 	.short	(.L_99 - .L_98)
.L_98:
        /*000c*/ 	.word	0x00000000
        /*0010*/ 	.short	0x0003
        /*0012*/ 	.short	0x0010
        /*0014*/ 	.byte	0x00, 0xf0, 0x11, 0x00


	//----- nvinfo : EIATTR_KPARAM_INFO
	.align		4
.L_99:
        /*0018*/ 	.byte	0x04, 0x17
        /*001a*/ 	.short	(.L_101 - .L_100)
.L_100:
        /*001c*/ 	.word	0x00000000
        /*0020*/ 	.short	0x0002
        /*0022*/ 	.short	0x000c
        /*0024*/ 	.byte	0x00, 0xf0, 0x11, 0x00


	//----- nvinfo : EIATTR_KPARAM_INFO
	.align		4
.L_101:
        /*0028*/ 	.byte	0x04, 0x17
        /*002a*/ 	.short	(.L_103 - .L_102)
.L_102:
        /*002c*/ 	.word	0x00000000
        /*0030*/ 	.short	0x0001
        /*0032*/ 	.short	0x0008
        /*0034*/ 	.byte	0x00, 0xf0, 0x11, 0x00


	//----- nvinfo : EIATTR_KPARAM_INFO
	.align		4
.L_103:
        /*0038*/ 	.byte	0x04, 0x17
        /*003a*/ 	.short	(.L_105 - .L_104)
.L_104:
        /*003c*/ 	.word	0x00000000
        /*0040*/ 	.short	0x0000
        /*0042*/ 	.short	0x0000
        /*0044*/ 	.byte	0x00, 0xf5, 0x21, 0x00


	//----- nvinfo : EIATTR_SPARSE_MMA_MASK
	.align		4
.L_105:
        /*0048*/ 	.byte	0x03, 0x50
        /*004a*/ 	.short	0x0000


	//----- nvinfo : EIATTR_MAXREG_COUNT
	.align		4
        /*004c*/ 	.byte	0x03, 0x1b
        /*004e*/ 	.short	0x00ff


	//----- nvinfo : EIATTR_MERCURY_ISA_VERSION
	.align		4
        /*0050*/ 	.byte	0x03, 0x5f
        /*0052*/ 	.short	0x0101


	//----- nvinfo : EIATTR_VRC_CTA_INIT_COUNT
	.align		4
        /*0054*/ 	.byte	0x02, 0x4a
	.zero		1
	.zero		1


	//----- nvinfo : EIATTR_EXIT_INSTR_OFFSETS
	.align		4
        /*0058*/ 	.byte	0x04, 0x1c
        /*005a*/ 	.short	(.L_107 - .L_106)


	//   ....[0]....
.L_106:
        /*005c*/ 	.word	0x000000d0


	//   ....[1]....
        /*0060*/ 	.word	0x00000170


	//   ....[2]....
        /*0064*/ 	.word	0x000006c0


	//----- nvinfo : EIATTR_CRS_STACK_SIZE
	.align		4
.L_107:
        /*0068*/ 	.byte	0x04, 0x1e
        /*006a*/ 	.short	(.L_109 - .L_108)
.L_108:
        /*006c*/ 	.word	0x00000000


	//----- nvinfo : EIATTR_CBANK_PARAM_SIZE
	.align		4
.L_109:
        /*0070*/ 	.byte	0x03, 0x19
        /*0072*/ 	.short	0x0014


	//----- nvinfo : EIATTR_PARAM_CBANK
	.align		4
        /*0074*/ 	.byte	0x04, 0x0a
        /*0076*/ 	.short	(.L_111 - .L_110)
	.align		4
.L_110:
        /*0078*/ 	.word	index@(.nv.constant0._Z22pathCompression_kernelPjiii)
        /*007c*/ 	.short	0x0380
        /*007e*/ 	.short	0x0014


	//----- nvinfo : EIATTR_SW_WAR
	.align		4
.L_111:
        /*0080*/ 	.byte	0x04, 0x36
        /*0082*/ 	.short	(.L_113 - .L_112)
.L_112:
        /*0084*/ 	.word	0x00000008
.L_113:


//--------------------- .nv.info._Z21localMerge8Way_kernelPjiii --------------------------
	.section	.nv.info._Z21localMerge8Way_kernelPjiii,"",@"SHT_CUDA_INFO"
	.sectionflags	@""
	.align	4


	//----- nvinfo : EIATTR_CUDA_API_VERSION
	.align		4
        /*0000*/ 	.byte	0x04, 0x37
        /*0002*/ 	.short	(.L_115 - .L_114)
.L_114:
        /*0004*/ 	.word	0x00000082


	//----- nvinfo : EIATTR_KPARAM_INFO
	.align		4
.L_115:
        /*0008*/ 	.byte	0x04, 0x17
        /*000a*/ 	.short	(.L_117 - .L_116)
.L_116:
        /*000c*/ 	.word	0x00000000
        /*0010*/ 	.short	0x0003
        /*0012*/ 	.short	0x0010
        /*0014*/ 	.byte	0x00, 0xf0, 0x11, 0x00


	//----- nvinfo : EIATTR_KPARAM_INFO
	.align		4
.L_117:
        /*0018*/ 	.byte	0x04, 0x17
        /*001a*/ 	.short	(.L_119 - .L_118)
.L_118:
        /*001c*/ 	.word	0x00000000
        /*0020*/ 	.short	0x0002
        /*0022*/ 	.short	0x000c
        /*0024*/ 	.byte	0x00, 0xf0, 0x11, 0x00


	//----- nvinfo : EIATTR_KPARAM_INFO
	.align		4
.L_119:
        /*0028*/ 	.byte	0x04, 0x17
        /*002a*/ 	.short	(.L_121 - .L_120)
.L_120:
        /*002c*/ 	.word	0x00000000
        /*0030*/ 	.short	0x0001
        /*0032*/ 	.short	0x0008
        /*0034*/ 	.byte	0x00, 0xf0, 0x11, 0x00


	//----- nvinfo : EIATTR_KPARAM_INFO
	.align		4
.L_121:
        /*0038*/ 	.byte	0x04, 0x17
        /*003a*/ 	.short	(.L_123 - .L_122)
.L_122:
        /*003c*/ 	.word	0x00000000
        /*0040*/ 	.short	0x0000
        /*0042*/ 	.short	0x0000
        /*0044*/ 	.byte	0x00, 0xf5, 0x21, 0x00


	//----- nvinfo : EIATTR_SPARSE_MMA_MASK
	.align		4
.L_123:
        /*0048*/ 	.byte	0x03, 0x50
        /*004a*/ 	.short	0x0000


	//----- nvinfo : EIATTR_MAXREG_COUNT
	.align		4
        /*004c*/ 	.byte	0x03, 0x1b
        /*004e*/ 	.short	0x00ff


	//----- nvinfo : EIATTR_MERCURY_ISA_VERSION
	.align		4
        /*0050*/ 	.byte	0x03, 0x5f
        /*0052*/ 	.short	0x0101


	//----- nvinfo : EIATTR_VRC_CTA_INIT_COUNT
	.align		4
        /*0054*/ 	.byte	0x02, 0x4a
	.zero		1
	.zero		1


	//----- nvinfo : EIATTR_EXIT_INSTR_OFFSETS
	.align		4
        /*0058*/ 	.byte	0x04, 0x1c
        /*005a*/ 	.short	(.L_125 - .L_124)


	//   ....[0]....
.L_124:
        /*005c*/ 	.word	0x000000e0


	//   ....[1]....
        /*0060*/ 	.word	0x000001b0


	//   ....[2]....
        /*0064*/ 	.word	0x00001860


	//   ....[3]....
        /*0068*/ 	.word	0x00004580


	//   ....[4]....
        /*006c*/ 	.word	0x000045b0


	//   ....[5]....
        /*0070*/ 	.word	0x00004f50


	//   ....[6]....
        /*0074*/ 	.word	0x00005160


	//   ....[7]....
        /*0078*/ 	.word	0x00005ae0


	//----- nvinfo : EIATTR_CRS_STACK_SIZE
	.align		4
.L_125:
        /*007c*/ 	.byte	0x04, 0x1e
        /*007e*/ 	.short	(.L_127 - .L_126)
.L_126:
        /*0080*/ 	.word	0x00000000


	//----- nvinfo : EIATTR_CBANK_PARAM_SIZE
	.align		4
.L_127:
        /*0084*/ 	.byte	0x03, 0x19
        /*0086*/ 	.short	0x0014


	//----- nvinfo : EIATTR_PARAM_CBANK
	.align		4
        /*0088*/ 	.byte	0x04, 0x0a
        /*008a*/ 	.short	(.L_129 - .L_128)
	.align		4
.L_128:
        /*008c*/ 	.word	index@(.nv.constant0._Z21localMerge8Way_kernelPjiii)
        /*0090*/ 	.short	0x0380
        /*0092*/ 	.short	0x0014


	//----- nvinfo : EIATTR_SW_WAR
	.align		4
.L_129:
        /*0094*/ 	.byte	0x04, 0x36
        /*0096*/ 	.short	(.L_131 - .L_130)
.L_130:
        /*0098*/ 	.word	0x00000008
.L_131:


//--------------------- .nv.info._Z21localMerge4Way_kernelPjiii --------------------------
	.section	.nv.info._Z21localMerge4Way_kernelPjiii,"",@"SHT_CUDA_INFO"
	.sectionflags	@""
	.align	4


	//----- nvinfo : EIATTR_CUDA_API_VERSION
	.align		4
        /*0000*/ 	.byte	0x04, 0x37
        /*0002*/ 	.short	(.L_133 - .L_132)
.L_132:
        /*0004*/ 	.word	0x00000082


	//----- nvinfo : EIATTR_KPARAM_INFO
	.align		4
.L_133:
        /*0008*/ 	.byte	0x04, 0x17
        /*000a*/ 	.short	(.L_135 - .L_134)
.L_134:
        /*000c*/ 	.word	0x00000000
        /*0010*/ 	.short	0x0003
        /*0012*/ 	.short	0x0010
        /*0014*/ 	.byte	0x00, 0xf0, 0x11, 0x00


	//----- nvinfo : EIATTR_KPARAM_INFO
	.align		4
.L_135:
        /*0018*/ 	.byte	0x04, 0x17
        /*001a*/ 	.short	(.L_137 - .L_136)
.L_136:
        /*001c*/ 	.word	0x00000000
        /*0020*/ 	.short	0x0002
        /*0022*/ 	.short	0x000c
        /*0024*/ 	.byte	0x00, 0xf0, 0x11, 0x00


	//----- nvinfo : EIATTR_KPARAM_INFO
	.align		4
.L_137:
        /*0028*/ 	.byte	0x04, 0x17
        /*002a*/ 	.short	(.L_139 - .L_138)
.L_138:
        /*002c*/ 	.word	0x00000000
        /*0030*/ 	.short	0x0001
        /*0032*/ 	.short	0x0008
        /*0034*/ 	.byte	0x00, 0xf0, 0x11, 0x00


	//----- nvinfo : EIATTR_KPARAM_INFO
	.align		4
.L_139:
        /*0038*/ 	.byte	0x04, 0x17
        /*003a*/ 	.short	(.L_141 - .L_140)
.L_140:
        /*003c*/ 	.word	0x00000000
        /*0040*/ 	.short	0x0000
        /*0042*/ 	.short	0x0000
        /*0044*/ 	.byte	0x00, 0xf5, 0x21, 0x00


	//----- nvinfo : EIATTR_SPARSE_MMA_MASK
	.align		4
.L_141:
        /*0048*/ 	.byte	0x03, 0x50
        /*004a*/ 	.short	0x0000


	//----- nvinfo : EIATTR_MAXREG_COUNT
	.align		4
        /*004c*/ 	.byte	0x03, 0x1b
        /*004e*/ 	.short	0x00ff


	//----- nvinfo : EIATTR_MERCURY_ISA_VERSION
	.align		4
        /*0050*/ 	.byte	0x03, 0x5f
        /*0052*/ 	.short	0x0101


	//----- nvinfo : EIATTR_VRC_CTA_INIT_COUNT
	.align		4
        /*0054*/ 	.byte	0x02, 0x4a
	.zero		1
	.zero		1


	//----- nvinfo : EIATTR_EXIT_INSTR_OFFSETS
	.align		4
        /*0058*/ 	.byte	0x04, 0x1c
        /*005a*/ 	.short	(.L_143 - .L_142)


	//   ....[0]....
.L_142:
        /*005c*/ 	.word	0x000000e0


	//   ....[1]....
        /*0060*/ 	.word	0x000001b0


	//   ....[2]....
        /*0064*/ 	.word	0x00001860


	//   ....[3]....
        /*0068*/ 	.word	0x000018c0


	//   ....[4]....
        /*006c*/ 	.word	0x00002270


	//   ....[5]....
        /*0070*/ 	.word	0x00002480


	//   ....[6]....
        /*0074*/ 	.word	0x00002e00


	//----- nvinfo : EIATTR_CRS_STACK_SIZE
	.align		4
.L_143:
        /*0078*/ 	.byte	0x04, 0x1e
        /*007a*/ 	.short	(.L_145 - .L_144)
.L_144:
        /*007c*/ 	.word	0x00000000


	//----- nvinfo : EIATTR_CBANK_PARAM_SIZE
	.align		4
.L_145:
        /*0080*/ 	.byte	0x03, 0x19
        /*0082*/ 	.short	0x0014


	//----- nvinfo : EIATTR_PARAM_CBANK
	.align		4
        /*0084*/ 	.byte	0x04, 0x0a
        /*0086*/ 	.short	(.L_147 - .L_146)
	.align		4
.L_146:
        /*0088*/ 	.word	index@(.nv.constant0._Z21localMerge4Way_kernelPjiii)
        /*008c*/ 	.short	0x0380
        /*008e*/ 	.short	0x0014


	//----- nvinfo : EIATTR_SW_WAR
	.align		4
.L_147:
        /*0090*/ 	.byte	0x04, 0x36
        /*0092*/ 	.short	(.L_149 - .L_148)
.L_148:
        /*0094*/ 	.word	0x00000008
.L_149:


//--------------------- .nv.info._Z17initLabels_kernelPKhiPjiii --------------------------
	.section	.nv.info._Z17initLabels_kernelPKhiPjiii,"",@"SHT_CUDA_INFO"
	.sectionflags	@""
	.align	4


	//----- nvinfo : EIATTR_CUDA_API_VERSION
	.align		4
        /*0000*/ 	.byte	0x04, 0x37
        /*0002*/ 	.short	(.L_151 - .L_150)
.L_150:
        /*0004*/ 	.word	0x00000082


	//----- nvinfo : EIATTR_KPARAM_INFO
	.align		4
.L_151:
        /*0008*/ 	.byte	0x04, 0x17
        /*000a*/ 	.short	(.L_153 - .L_152)
.L_152:
        /*000c*/ 	.word	0x00000000
        /*0010*/ 	.short	0x0005
        /*0012*/ 	.short	0x0020
        /*0014*/ 	.byte	0x00, 0xf0, 0x11, 0x00


	//----- nvinfo : EIATTR_KPARAM_INFO
	.align		4
.L_153:
        /*0018*/ 	.byte	0x04, 0x17
        /*001a*/ 	.short	(.L_155 - .L_154)
.L_154:
        /*001c*/ 	.word	0x00000000
        /*0020*/ 	.short	0x0004
        /*0022*/ 	.short	0x001c
        /*0024*/ 	.byte	0x00, 0xf0, 0x11, 0x00


	//----- nvinfo : EIATTR_KPARAM_INFO
	.align		4
.L_155:
        /*0028*/ 	.byte	0x04, 0x17
        /*002a*/ 	.short	(.L_157 - .L_156)
.L_156:
        /*002c*/ 	.word	0x00000000
        /*0030*/ 	.short	0x0003
        /*0032*/ 	.short	0x0018
        /*0034*/ 	.byte	0x00, 0xf0, 0x11, 0x00


	//----- nvinfo : EIATTR_KPARAM_INFO
	.align		4
.L_157:
        /*0038*/ 	.byte	0x04, 0x17
        /*003a*/ 	.short	(.L_159 - .L_158)
.L_158:
        /*003c*/ 	.word	0x00000000
        /*0040*/ 	.short	0x0002
        /*0042*/ 	.short	0x0010
        /*0044*/ 	.byte	0x00, 0xf5, 0x21, 0x00


	//----- nvinfo : EIATTR_KPARAM_INFO
	.align		4
.L_159:
        /*0048*/ 	.byte	0x04, 0x17
        /*004a*/ 	.short	(.L_161 - .L_160)
.L_160:
        /*004c*/ 	.word	0x00000000
        /*0050*/ 	.short	0x0001
        /*0052*/ 	.short	0x0008
        /*0054*/ 	.byte	0x00, 0xf0, 0x11, 0x00


	//----- nvinfo : EIATTR_KPARAM_INFO
	.align		4
.L_161:
        /*0058*/ 	.byte	0x04, 0x17
        /*005a*/ 	.short	(.L_163 - .L_162)
.L_162:
        /*005c*/ 	.word	0x00000000
        /*0060*/ 	.short	0x0000
        /*0062*/ 	.short	0x0000
        /*0064*/ 	.byte	0x00, 0xf5, 0x21, 0x00


	//----- nvinfo : EIATTR_SPARSE_MMA_MASK
	.align		4
.L_163:
        /*0068*/ 	.byte	0x03, 0x50
        /*006a*/ 	.short	0x0000


	//----- nvinfo : EIATTR_MAXREG_COUNT
	.align		4
        /*006c*/ 	.byte	0x03, 0x1b
        /*006e*/ 	.short	0x00ff


	//----- nvinfo : EIATTR_MERCURY_ISA_VERSION
	.align		4
        /*0070*/ 	.byte	0x03, 0x5f
        /*0072*/ 	.short	0x0101


	//----- nvinfo : EIATTR_VRC_CTA_INIT_COUNT
	.align		4
        /*0074*/ 	.byte	0x02, 0x4a
	.zero		1
	.zero		1


	//----- nvinfo : EIATTR_EXIT_INSTR_OFFSETS
	.align		4
        /*0078*/ 	.byte	0x04, 0x1c
        /*007a*/ 	.short	(.L_165 - .L_164)


	//   ....[0]....
.L_164:
        /*007c*/ 	.word	0x000000d0


	//   ....[1]....
        /*0080*/ 	.word	0x00000220


	//   ....[2]....
        /*0084*/ 	.word	0x00000260


	//----- nvinfo : EIATTR_CBANK_PARAM_SIZE
	.align		4
.L_165:
        /*0088*/ 	.byte	0x03, 0x19
        /*008a*/ 	.short	0x0024


	//----- nvinfo : EIATTR_PARAM_CBANK
	.align		4
        /*008c*/ 	.byte	0x04, 0x0a
        /*008e*/ 	.short	(.L_167 - .L_166)
	.align		4
.L_166:
        /*0090*/ 	.word	index@(.nv.constant0._Z17initLabels_kernelPKhiPjiii)
        /*0094*/ 	.short	0x0380
        /*0096*/ 	.short	0x0024


	//----- nvinfo : EIATTR_SW_WAR
	.align		4
.L_167:
        /*0098*/ 	.byte	0x04, 0x36
        /*009a*/ 	.short	(.L_169 - .L_168)
.L_168:
        /*009c*/ 	.word	0x00000008
.L_169:


//--------------------- .nv.callgraph             --------------------------
	.section	.nv.callgraph,"",@"SHT_CUDA_CALLGRAPH"
	.align	4
	.sectionentsize	8
	.align		4
        /*0000*/ 	.word	0x00000000
	.align		4
        /*0004*/ 	.word	0xffffffff
	.align		4
        /*0008*/ 	.word	0x00000000
	.align		4
        /*000c*/ 	.word	0xfffffffe
	.align		4
        /*0010*/ 	.word	0x00000000
	.align		4
        /*0014*/ 	.word	0xfffffffd
	.align		4
        /*0018*/ 	.word	0x00000000
	.align		4
        /*001c*/ 	.word	0xfffffffc


//--------------------- .text._Z27batchPathCompression_kernelP19NppiImageDescriptoriii --------------------------
	.section	.text._Z27batchPathCompression_kernelP19NppiImageDescriptoriii,"ax",@progbits
	.align	128
        .global         _Z27batchPathCompression_kernelP19NppiImageDescriptoriii
        .type           _Z27batchPathCompression_kernelP19NppiImageDescriptoriii,@function
        .size           _Z27batchPathCompression_kernelP19NppiImageDescriptoriii,(.L_x_162 - _Z27batchPathCompression_kernelP19NppiImageDescriptoriii)
        .other          _Z27batchPathCompression_kernelP19NppiImageDescriptoriii,@"STO_CUDA_ENTRY STV_DEFAULT"
_Z27batchPathCompression_kernelP19NppiImageDescriptoriii:
.text._Z27batchPathCompression_kernelP19NppiImageDescriptoriii:
[----:B------:R-:W-:Y:S01]  /*0000*/  LDC R1, c[0x0][0x37c] ;  /* 0x0000df00ff017b82 */ /* 0x000fe20000000800 */
[----:B------:R-:W0:Y:S01]  /*0010*/  S2R R3, SR_CTAID.Z ;  /* 0x0000000000037919 */ /* 0x000e220000002700 */
[----:B------:R-:W0:Y:S02]  /*0020*/  LDCU UR4, c[0x0][0x388] ;  /* 0x00007100ff0477ac */ /* 0x000e240008000800 */
[----:B0-----:R-:W-:-:S13]  /*0030*/  ISETP.GE.AND P0, PT, R3, UR4, PT ;  /* 0x0000000403007c0c */ /* 0x001fda000bf06270 */
[----:B------:R-:W-:Y:S05]  /*0040*/  @P0 EXIT ;  /* 0x000000000000094d */ /* 0x000fea0003800000 */
[----:B------:R-:W0:Y:S01]  /*0050*/  LDC.64 R6, c[0x0][0x380] ;  /* 0x0000e000ff067b82 */ /* 0x000e220000000a00 */
[----:B------:R-:W1:Y:S01]  /*0060*/  LDCU.64 UR4, c[0x0][0x358] ;  /* 0x00006b00ff0477ac */ /* 0x000e620008000a00 */
[----:B0-----:R-:W-:-:S05]  /*0070*/  IMAD.WIDE.U32 R6, R3, 0x18, R6 ;  /* 0x0000001803067825 */ /* 0x001fca00078e0006 */
[----:B-1----:R-:W2:Y:S04]  /*0080*/  LDG.E R2, desc[UR4][R6.64+0x10] ;  /* 0x0000100406027981 */ /* 0x002ea8000c1e1900 */
[----:B------:R-:W3:Y:S01]  /*0090*/  LDG.E R0, desc[UR4][R6.64+0xc] ;  /* 0x00000c0406007981 */ /* 0x000ee2000c1e1900 */
[----:B------:R-:W0:Y:S01]  /*00a0*/  LDC R9, c[0x0][0x360] ;  /* 0x0000d800ff097b82 */ /* 0x000e220000000800 */
[----:B------:R-:W1:Y:S01]  /*00b0*/  S2R R8, SR_TID.Y ;  /* 0x0000000000087919 */ /* 0x000e620000002200 */
[----:B------:R-:W0:Y:S06]  /*00c0*/  S2R R4, SR_TID.X ;  /* 0x0000000000047919 */ /* 0x000e2c0000002100 */
[----:B------:R-:W1:Y:S08]  /*00d0*/  S2UR UR7, SR_CTAID.Y ;  /* 0x00000000000779c3 */ /* 0x000e700000002600 */
[----:B------:R-:W1:Y:S08]  /*00e0*/  LDC R3, c[0x0][0x364] ;  /* 0x0000d900ff037b82 */ /* 0x000e700000000800 */
[----:B------:R-:W0:Y:S01]  /*00f0*/  S2UR UR6, SR_CTAID.X ;  /* 0x00000000000679c3 */ /* 0x000e220000002500 */
[----:B-1----:R-:W-:-:S02]  /*0100*/  IMAD R3, R3, UR7, R8 ;  /* 0x0000000703037c24 */ /* 0x002fc4000f8e0208 */
[----:B0-----:R-:W-:-:S03]  /*0110*/  IMAD R9, R9, UR6, R4 ;  /* 0x0000000609097c24 */ /* 0x001fc6000f8e0204 */
[----:B--2---:R-:W-:-:S04]  /*0120*/  ISETP.GE.AND P0, PT, R3, R2, PT ;  /* 0x000000020300720c */ /* 0x004fc80003f06270 */
[----:B---3--:R-:W-:-:S13]  /*0130*/  ISETP.GE.OR P0, PT, R9, R0, P0 ;  /* 0x000000000900720c */ /* 0x008fda0000706670 */
[----:B------:R-:W-:Y:S05]  /*0140*/  @P0 EXIT ;  /* 0x000000000000094d */ /* 0x000fea0003800000 */
[----:B------:R-:W2:Y:S04]  /*0150*/  LDG.E R8, desc[UR4][R6.64+0x8] ;  /* 0x0000080406087981 */ /* 0x000ea8000c1e1900 */
[----:B------:R-:W3:Y:S01]  /*0160*/  LDG.E.64 R4, desc[UR4][R6.64] ;  /* 0x0000000406047981 */ /* 0x000ee2000c1e1b00 */
[----:B--2---:R-:W-:-:S05]  /*0170*/  IMAD R3, R3, R8, RZ ;  /* 0x0000000803037224 */ /* 0x004fca00078e02ff */
[----:B---3--:R-:W-:-:S04]  /*0180*/  IADD3 R2, P0, PT, R4, R3, RZ ;  /* 0x0000000304027210 */ /* 0x008fc80007f1e0ff */
[----:B------:R-:W-:-:S03]  /*0190*/  LEA.HI.X.SX32 R3, R3, R5, 0x1, P0 ;  /* 0x0000000503037211 */ /* 0x000fc600000f0eff */
[----:B------:R-:W-:-:S05]  /*01a0*/  IMAD.WIDE R2, R9, 0x4, R2 ;  /* 0x0000000409027825 */ /* 0x000fca00078e0202 */
[----:B------:R-:W2:Y:S02]  /*01b0*/  LD.E R9, desc[UR4][R2.64] ;  /* 0x0000000402097980 */ /* 0x000ea4000c101900 */
[----:B--2---:R-:W-:-:S13]  /*01c0*/  ISETP.NE.AND P0, PT, R9, RZ, PT ;  /* 0x000000ff0900720c */ /* 0x004fda0003f05270 */
[----:B------:R-:W-:Y:S05]  /*01d0*/  @!P0 EXIT ;  /* 0x000000000000894d */ /* 0x000fea0003800000 */
[----:B------:R-:W0:Y:S01]  /*01e0*/  I2F.U32.RP R7, R0 ;  /* 0x0000000000077306 */ /* 0x000e220000209000 */
[----:B------:R-:W-:Y:S01]  /*01f0*/  IMAD.MOV R13, RZ, RZ, -R0 ;  /* 0x000000ffff0d7224 */ /* 0x000fe200078e0a00 */
[----:B------:R-:W-:-:S04]  /*0200*/  MOV R6, R9 ;  /* 0x0000000900067202 */ /* 0x000fc80000000f00 */
[----:B------:R-:W-:Y:S02]  /*0210*/  IADD3 R17, PT, PT, R6, -0x1, RZ ;  /* 0xffffffff06117810 */ /* 0x000fe40007ffe0ff */
[----:B0-----:R-:W0:Y:S02]  /*0220*/  MUFU.RCP R7, R7 ;  /* 0x0000000700077308 */ /* 0x001e240000001000 */
[----:B0-----:R-:W-:-:S06]  /*0230*/  VIADD R10, R7, 0xffffffe ;  /* 0x0ffffffe070a7836 */ /* 0x001fcc0000000000 */
[----:B------:R0:W1:Y:S02]  /*0240*/  F2I.FTZ.U32.TRUNC.NTZ R11, R10 ;  /* 0x0000000a000b7305 */ /* 0x000064000021f000 */
[----:B0-----:R-:W-:Y:S02]  /*0250*/  IMAD.MOV.U32 R10, RZ, RZ, RZ ;  /* 0x000000ffff0a7224 */ /* 0x001fe400078e00ff */
[----:B-1----:R-:W-:-:S04]  /*0260*/  IMAD R13, R13, R11, RZ ;  /* 0x0000000b0d0d7224 */ /* 0x002fc800078e02ff */
[----:B------:R-:W-:Y:S01]  /*0270*/  IMAD.HI.U32 R9, R11, R13, R10 ;  /* 0x0000000d0b097227 */ /* 0x000fe200078e000a */
[----:B------:R-:W-:-:S05]  /*0280*/  LOP3.LUT R10, RZ, R0, RZ, 0x33, !PT ;  /* 0x00000000ff0a7212 */ /* 0x000fca00078e33ff */
[----:B------:R-:W-:-:S04]  /*0290*/  IMAD.HI.U32 R11, R9, R17, RZ ;  /* 0x00000011090b7227 */ /* 0x000fc800078e00ff */
[----:B------:R-:W-:-:S04]  /*02a0*/  IMAD.MOV R7, RZ, RZ, -R11 ;  /* 0x000000ffff077224 */ /* 0x000fc800078e0a0b */
[----:B------:R-:W-:-:S05]  /*02b0*/  IMAD R7, R0, R7, R17 ;  /* 0x0000000700077224 */ /* 0x000fca00078e0211 */
[----:B------:R-:W-:-:S13]  /*02c0*/  ISETP.GE.U32.AND P0, PT, R7, R0, PT ;  /* 0x000000000700720c */ /* 0x000fda0003f06070 */
[C---:B------:R-:W-:Y:S01]  /*02d0*/  @P0 IADD3 R7, PT, PT, -R0.reuse, R7, RZ ;  /* 0x0000000700070210 */ /* 0x040fe20007ffe1ff */
[----:B------:R-:W-:Y:S01]  /*02e0*/  @P0 VIADD R11, R11, 0x1 ;  /* 0x000000010b0b0836 */ /* 0x000fe20000000000 */
[----:B------:R-:W-:Y:S02]  /*02f0*/  ISETP.NE.U32.AND P0, PT, R0, RZ, PT ;  /* 0x000000ff0000720c */ /* 0x000fe40003f05070 */
[----:B------:R-:W-:-:S13]  /*0300*/  ISETP.GE.U32.AND P1, PT, R7, R0, PT ;  /* 0x000000000700720c */ /* 0x000fda0003f26070 */
[----:B------:R-:W-:-:S04]  /*0310*/  @P1 IADD3 R11, PT, PT, R11, 0x1, RZ ;  /* 0x000000010b0b1810 */ /* 0x000fc80007ffe0ff */
[----:B------:R-:W-:-:S05]  /*0320*/  SEL R11, R10, R11, !P0 ;  /* 0x0000000b0a0b7207 */ /* 0x000fca0004000000 */
[----:B------:R-:W-:Y:S02]  /*0330*/  IMAD R7, R8, R11, RZ ;  /* 0x0000000b08077224 */ /* 0x000fe400078e02ff */
[----:B------:R-:W-:-:S03]  /*0340*/  IMAD.MOV R14, RZ, RZ, -R11 ;  /* 0x000000ffff0e7224 */ /* 0x000fc600078e0a0b */
[----:B------:R-:W-:Y:S01]  /*0350*/  IADD3 R12, P1, PT, R4, R7, RZ ;  /* 0x00000007040c7210 */ /* 0x000fe20007f3e0ff */
[----:B------:R-:W-:-:S03]  /*0360*/  IMAD R17, R0, R14, R17 ;  /* 0x0000000e00117224 */ /* 0x000fc600078e0211 */
[----:B------:R-:W-:-:S03]  /*0370*/  LEA.HI.X.SX32 R13, R7, R5, 0x1, P1 ;  /* 0x00000005070d7211 */ /* 0x000fc600008f0eff */
[----:B------:R-:W-:-:S05]  /*0380*/  IMAD.WIDE R12, R17, 0x4, R12 ;  /* 0x00000004110c7825 */ /* 0x000fca00078e020c */
[----:B------:R-:W2:Y:S01]  /*0390*/  LD.E R14, desc[UR4][R12.64] ;  /* 0x000000040c0e7980 */ /* 0x000ea2000c101900 */
[----:B------:R-:W-:Y:S01]  /*03a0*/  BSSY.RECONVERGENT B0, `(.L_x_0) ;  /* 0x0000033000007945 */ /* 0x000fe20003800200 */
[----:B--2---:R-:W-:-:S13]  /*03b0*/  ISETP.NE.AND P1, PT, R14, R6, PT ;  /* 0x000000060e00720c */ /* 0x004fda0003f25270 */
[----:B------:R-:W-:Y:S05]  /*03c0*/  @!P1 BRA `(.L_x_1) ;  /* 0x0000000000c09947 */ /* 0x000fea0003800000 */
[----:B------:R-:W-:-:S05]  /*03d0*/  IADD3 R13, PT, PT, R14, -0x1, RZ ;  /* 0xffffffff0e0d7810 */ /* 0x000fca0007ffe0ff */
[----:B------:R-:W-:-:S04]  /*03e0*/  IMAD.HI.U32 R7, R9, R13, RZ ;  /* 0x0000000d09077227 */ /* 0x000fc800078e00ff */
[----:B------:R-:W-:-:S04]  /*03f0*/  IMAD.MOV R15, RZ, RZ, -R7 ;  /* 0x000000ffff0f7224 */ /* 0x000fc800078e0a07 */
[----:B------:R-:W-:-:S05]  /*0400*/  IMAD R15, R0, R15, R13 ;  /* 0x0000000f000f7224 */ /* 0x000fca00078e020d */
[----:B------:R-:W-:-:S13]  /*0410*/  ISETP.GE.U32.AND P1, PT, R15, R0, PT ;  /* 0x000000000f00720c */ /* 0x000fda0003f26070 */
[----:B------:R-:W-:Y:S01]  /*0420*/  @P1 IADD3 R15, PT, PT, -R0, R15, RZ ;  /* 0x0000000f000f1210 */ /* 0x000fe20007ffe1ff */
[----:B------:R-:W-:-:S03]  /*0430*/  @P1 VIADD R7, R7, 0x1 ;  /* 0x0000000107071836 */ /* 0x000fc60000000000 */
        /* <DEDUP_REMOVED lines=10> */
[-C--:B------:R-:W-:Y:S02]  /*04e0*/  MOV R6, R14.reuse ;  /* 0x0000000e00067202 */ /* 0x080fe40000000f00 */
[----:B--2---:R-:W-:-:S13]  /*04f0*/  ISETP.NE.AND P1, PT, R7, R14, PT ;  /* 0x0000000e0700720c */ /* 0x004fda0003f25270 */
[----:B------:R-:W-:Y:S05]  /*0500*/  @!P1 BRA `(.L_x_1) ;  /* 0x0000000000709947 */ /* 0x000fea0003800000 */
.L_x_2:
[----:B------:R-:W-:-:S04]  /*0510*/  VIADD R23, R7, 0xffffffff ;  /* 0xffffffff07177836 */ /* 0x000fc80000000000 */
[----:B------:R-:W-:-:S05]  /*0520*/  IMAD.HI.U32 R15, R9, R23, RZ ;  /* 0x00000017090f7227 */ /* 0x000fca00078e00ff */
[----:B------:R-:W-:-:S05]  /*0530*/  IADD3 R13, PT, PT, -R15, RZ, RZ ;  /* 0x000000ff0f0d7210 */ /* 0x000fca0007ffe1ff */
[----:B------:R-:W-:-:S05]  /*0540*/  IMAD R13, R0, R13, R23 ;  /* 0x0000000d000d7224 */ /* 0x000fca00078e0217 */
[----:B------:R-:W-:-:S13]  /*0550*/  ISETP.GE.U32.AND P1, PT, R13, R0, PT ;  /* 0x000000000d00720c */ /* 0x000fda0003f26070 */
[----:B------:R-:W-:Y:S01]  /*0560*/  @P1 IMAD.IADD R13, R13, 0x1, -R0 ;  /* 0x000000010d0d1824 */ /* 0x000fe200078e0a00 */
[----:B------:R-:W-:-:S04]  /*0570*/  @P1 IADD3 R15, PT, PT, R15, 0x1, RZ ;  /* 0x000000010f0f1810 */ /* 0x000fc80007ffe0ff */
[----:B------:R-:W-:Y:S01]  /*0580*/  ISETP.GE.U32.AND P2, PT, R13, R0, PT ;  /* 0x000000000d00720c */ /* 0x000fe20003f46070 */
[----:B------:R-:W-:Y:S01]  /*0590*/  IMAD R13, R8, R11, RZ ;  /* 0x0000000b080d7224 */ /* 0x000fe200078e02ff */
[----:B------:R-:W-:-:S04]  /*05a0*/  MOV R11, R19 ;  /* 0x00000013000b7202 */ /* 0x000fc80000000f00 */
[----:B------:R-:W-:-:S04]  /*05b0*/  IADD3 R12, P1, PT, R4, R13, RZ ;  /* 0x0000000d040c7210 */ /* 0x000fc80007f3e0ff */
[----:B------:R-:W-:-:S03]  /*05c0*/  LEA.HI.X.SX32 R13, R13, R5, 0x1, P1 ;  /* 0x000000050d0d7211 */ /* 0x000fc600008f0eff */
[----:B------:R-:W-:Y:S02]  /*05d0*/  @P2 VIADD R15, R15, 0x1 ;  /* 0x000000010f0f2836 */ /* 0x000fe40000000000 */
[----:B------:R-:W-:Y:S01]  /*05e0*/  IMAD.WIDE R12, R17, 0x4, R12 ;  /* 0x00000004110c7825 */ /* 0x000fe200078e020c */
[----:B------:R-:W-:Y:S02]  /*05f0*/  MOV R17, R21 ;  /* 0x0000001500117202 */ /* 0x000fe40000000f00 */
[----:B------:R-:W-:Y:S02]  /*0600*/  SEL R19, R10, R15, !P0 ;  /* 0x0000000f0a137207 */ /* 0x000fe40004000000 */
[----:B------:R0:W-:Y:S03]  /*0610*/  ATOM.E.CAS.STRONG.GPU PT, RZ, [R12], R6, R7 ;  /* 0x000000060cff738b */ /* 0x0001e600001ee107 */
[----:B------:R-:W-:-:S02]  /*0620*/  IMAD R15, R8, R19, RZ ;  /* 0x00000013080f7224 */ /* 0x000fc400078e02ff */
[----:B------:R-:W-:-:S03]  /*0630*/  IMAD.MOV R16, RZ, RZ, -R19 ;  /* 0x000000ffff107224 */ /* 0x000fc600078e0a13 */
[----:B------:R-:W-:Y:S01]  /*0640*/  IADD3 R14, P1, PT, R4, R15, RZ ;  /* 0x0000000f040e7210 */ /* 0x000fe20007f3e0ff */
[----:B------:R-:W-:-:S03]  /*0650*/  IMAD R21, R0, R16, R23 ;  /* 0x0000001000157224 */ /* 0x000fc600078e0217 */
[----:B------:R-:W-:-:S03]  /*0660*/  LEA.HI.X.SX32 R15, R15, R5, 0x1, P1 ;  /* 0x000000050f0f7211 */ /* 0x000fc600008f0eff */
[----:B------:R-:W-:-:S06]  /*0670*/  IMAD.WIDE R14, R21, 0x4, R14 ;  /* 0x00000004150e7825 */ /* 0x000fcc00078e020e */
[----:B------:R-:W2:Y:S01]  /*0680*/  LD.E R14, desc[UR4][R14.64] ;  /* 0x000000040e0e7980 */ /* 0x000ea2000c101900 */
[----:B0-----:R-:W-:Y:S01]  /*0690*/  IMAD.MOV.U32 R6, RZ, RZ, R7 ;  /* 0x000000ffff067224 */ /* 0x001fe200078e0007 */
[----:B--2---:R-:W-:Y:S02]  /*06a0*/  ISETP.NE.AND P1, PT, R14, R7, PT ;  /* 0x000000070e00720c */ /* 0x004fe40003f25270 */
[----:B------:R-:W-:-:S11]  /*06b0*/  MOV R7, R14 ;  /* 0x0000000e00077202 */ /* 0x000fd60000000f00 */
[----:B------:R-:W-:Y:S05]  /*06c0*/  @P1 BRA `(.L_x_2) ;  /* 0xfffffffc00901947 */ /* 0x000fea000383ffff */
.L_x_1:
[----:B------:R-:W-:Y:S05]  /*06d0*/  BSYNC.RECONVERGENT B0 ;  /* 0x0000000000007941 */ /* 0x000fea0003800200 */
.L_x_0:
[----:B------:R-:W-:Y:S01]  /*06e0*/  ST.E desc[UR4][R2.64], R6 ;  /* 0x0000000602007985 */ /* 0x000fe2000c101904 */
[----:B------:R-:W-:Y:S05]  /*06f0*/  EXIT ;  /* 0x000000000000794d */ /* 0x000fea0003800000 */
.L_x_3:
[----:B------:R-:W-:-:S00]  /*0700*/  BRA `(.L_x_3) ;  /* 0xfffffffc00fc7947 */ /* 0x000fc0000383ffff */
[----:B------:R-:W-:-:S00]  /*0710*/  NOP ;  /* 0x0000000000007918 */ /* 0x000fc00000000000 */
        /* <DEDUP_REMOVED lines=14> */
.L_x_162:


//--------------------- .text._Z26batchLocalMerge8Way_kernelP19NppiImageDescriptoriii --------------------------
	.section	.text._Z26batchLocalMerge8Way_kernelP19NppiImageDescriptoriii,"ax",@progbits
	.align	128
        .global         _Z26batchLocalMerge8Way_kernelP19NppiImageDescriptoriii
        .type           _Z26batchLocalMerge8Way_kernelP19NppiImageDescriptoriii,@function
        .size           _Z26batchLocalMerge8Way_kernelP19NppiImageDescriptoriii,(.L_x_163 - _Z26batchLocalMerge8Way_kernelP19NppiImageDescriptoriii)
        .other          _Z26batchLocalMerge8Way_kernelP19NppiImageDescriptoriii,@"STO_CUDA_ENTRY STV_DEFAULT"
_Z26batchLocalMerge8Way_kernelP19NppiImageDescriptoriii:
.text._Z26batchLocalMerge8Way_kernelP19NppiImageDescriptoriii:
        /* <DEDUP_REMOVED lines=30> */
[----:B------:R-:W-:Y:S01]  /*01e0*/  VIADD R3, R5, 0x1 ;  /* 0x0000000105037836 */ /* 0x000fe20000000000 */
[----:B------:R-:W-:Y:S04]  /*01f0*/  BSSY B0, `(.L_x_4) ;  /* 0x000015c000007945 */ /* 0x000fe80003800000 */
[----:B------:R-:W-:-:S13]  /*0200*/  ISETP.GE.AND P0, PT, R3, R2, PT ;  /* 0x000000020300720c */ /* 0x000fda0003f06270 */
[----:B------:R-:W-:Y:S05]  /*0210*/  @P0 BRA `(.L_x_5) ;  /* 0x0000001400640947 */ /* 0x000fea0003800000 */
[----:B------:R-:W2:Y:S02]  /*0220*/  LD.E R18, desc[UR4][R18.64+0x4] ;  /* 0x0000040412127980 */ /* 0x000ea4000c101900 */
[----:B--2---:R-:W-:-:S13]  /*0230*/  ISETP.NE.AND P0, PT, R18, RZ, PT ;  /* 0x000000ff1200720c */ /* 0x004fda0003f05270 */
[----:B------:R-:W-:Y:S05]  /*0240*/  @!P0 BRA `(.L_x_5) ;  /* 0x0000001400588947 */ /* 0x000fea0003800000 */
[----:B------:R-:W0:Y:S01]  /*0250*/  I2F.U32.RP R11, R2 ;  /* 0x00000002000b7306 */ /* 0x000e220000209000 */
[----:B------:R-:W-:Y:S01]  /*0260*/  IADD3 R17, PT, PT, RZ, -R2, RZ ;  /* 0x80000002ff117210 */ /* 0x000fe20007ffe0ff */
[----:B------:R-:W-:-:S06]  /*0270*/  VIADD R21, R10, 0xffffffff ;  /* 0xffffffff0a157836 */ /* 0x000fcc0000000000 */
[----:B0-----:R-:W0:Y:S02]  /*0280*/  MUFU.RCP R11, R11 ;  /* 0x0000000b000b7308 */ /* 0x001e240000001000 */
[----:B0-----:R-:W-:Y:S01]  /*0290*/  VIADD R8, R11, 0xffffffe ;  /* 0x0ffffffe0b087836 */ /* 0x001fe20000000000 */
[----:B------:R-:W-:-:S05]  /*02a0*/  LOP3.LUT R11, RZ, R2, RZ, 0x33, !PT ;  /* 0x00000002ff0b7212 */ /* 0x000fca00078e33ff */
[----:B------:R0:W1:Y:S02]  /*02b0*/  F2I.FTZ.U32.TRUNC.NTZ R9, R8 ;  /* 0x0000000800097305 */ /* 0x000064000021f000 */
[----:B0-----:R-:W-:Y:S02]  /*02c0*/  IMAD.MOV.U32 R8, RZ, RZ, RZ ;  /* 0x000000ffff087224 */ /* 0x001fe400078e00ff */
[----:B-1----:R-:W-:-:S04]  /*02d0*/  IMAD R17, R17, R9, RZ ;  /* 0x0000000911117224 */ /* 0x002fc800078e02ff */
[----:B------:R-:W-:-:S06]  /*02e0*/  IMAD.HI.U32 R6, R9, R17, R8 ;  /* 0x0000001109067227 */ /* 0x000fcc00078e0008 */
[----:B------:R-:W-:-:S05]  /*02f0*/  IMAD.HI.U32 R16, R6, R21, RZ ;  /* 0x0000001506107227 */ /* 0x000fca00078e00ff */
[----:B------:R-:W-:-:S05]  /*0300*/  IADD3 R9, PT, PT, -R16, RZ, RZ ;  /* 0x000000ff10097210 */ /* 0x000fca0007ffe1ff */
[----:B------:R-:W-:-:S05]  /*0310*/  IMAD R9, R2, R9, R21 ;  /* 0x0000000902097224 */ /* 0x000fca00078e0215 */
[----:B------:R-:W-:-:S13]  /*0320*/  ISETP.GE.U32.AND P0, PT, R9, R2, PT ;  /* 0x000000020900720c */ /* 0x000fda0003f06070 */
[----:B------:R-:W-:Y:S02]  /*0330*/  @P0 IMAD.IADD R9, R9, 0x1, -R2 ;  /* 0x0000000109090824 */ /* 0x000fe400078e0a02 */
        /* <DEDUP_REMOVED lines=13> */
[----:B------:R-:W-:Y:S01]  /*0410*/  IMAD.MOV.U32 R8, RZ, RZ, R18 ;  /* 0x000000ffff087224 */ /* 0x000fe200078e0012 */
[-C--:B------:R-:W-:Y:S02]  /*0420*/  MOV R22, R10.reuse ;  /* 0x0000000a00167202 */ /* 0x080fe40000000f00 */
[----:B--2---:R-:W-:-:S13]  /*0430*/  ISETP.NE.AND P1, PT, R9, R10, PT ;  /* 0x0000000a0900720c */ /* 0x004fda0003f25270 */
[----:B------:R-:W-:Y:S05]  /*0440*/  @!P1 BRA `(.L_x_7) ;  /* 0x0000000000c49947 */ /* 0x000fea0003800000 */
[----:B------:R-:W-:-:S04]  /*0450*/  VIADD R23, R9, 0xffffffff ;  /* 0xffffffff09177836 */ /* 0x000fc80000000000 */
[----:B------:R-:W-:-:S04]  /*0460*/  IMAD.HI.U32 R16, R6, R23, RZ ;  /* 0x0000001706107227 */ /* 0x000fc800078e00ff */
[----:B------:R-:W-:-:S04]  /*0470*/  IMAD.MOV R17, RZ, RZ, -R16 ;  /* 0x000000ffff117224 */ /* 0x000fc800078e0a10 */
[----:B------:R-:W-:-:S05]  /*0480*/  IMAD R17, R2, R17, R23 ;  /* 0x0000001102117224 */ /* 0x000fca00078e0217 */
[----:B------:R-:W-:-:S13]  /*0490*/  ISETP.GE.U32.AND P1, PT, R17, R2, PT ;  /* 0x000000021100720c */ /* 0x000fda0003f26070 */
[----:B------:R-:W-:Y:S01]  /*04a0*/  @P1 IADD3 R17, PT, PT, -R2, R17, RZ ;  /* 0x0000001102111210 */ /* 0x000fe20007ffe1ff */
[----:B------:R-:W-:-:S03]  /*04b0*/  @P1 VIADD R16, R16, 0x1 ;  /* 0x0000000110101836 */ /* 0x000fc60000000000 */
[----:B------:R-:W-:-:S13]  /*04c0*/  ISETP.GE.U32.AND P2, PT, R17, R2, PT ;  /* 0x000000021100720c */ /* 0x000fda0003f46070 */
[----:B------:R-:W-:-:S05]  /*04d0*/  @P2 VIADD R16, R16, 0x1 ;  /* 0x0000000110102836 */ /* 0x000fca0000000000 */
[----:B------:R-:W-:-:S04]  /*04e0*/  SEL R25, R11, R16, !P0 ;  /* 0x000000100b197207 */ /* 0x000fc80004000000 */
[----:B------:R-:W-:Y:S01]  /*04f0*/  IADD3 R27, PT, PT, -R25, RZ, RZ ;  /* 0x000000ff191b7210 */ /* 0x000fe20007ffe1ff */
[----:B------:R-:W-:-:S04]  /*0500*/  IMAD R17, R0, R25, RZ ;  /* 0x0000001900117224 */ /* 0x000fc800078e02ff */
[----:B------:R-:W-:Y:S01]  /*0510*/  IMAD R27, R2, R27, R23 ;  /* 0x0000001b021b7224 */ /* 0x000fe200078e0217 */
[----:B------:R-:W-:-:S04]  /*0520*/  IADD3 R16, P1, PT, R14, R17, RZ ;  /* 0x000000110e107210 */ /* 0x000fc80007f3e0ff */
[----:B------:R-:W-:-:S03]  /*0530*/  LEA.HI.X.SX32 R17, R17, R15, 0x1, P1 ;  /* 0x0000000f11117211 */ /* 0x000fc600008f0eff */
[----:B------:R-:W-:-:S05]  /*0540*/  IMAD.WIDE R16, R27, 0x4, R16 ;  /* 0x000000041b107825 */ /* 0x000fca00078e0210 */
[----:B------:R-:W2:Y:S01]  /*0550*/  LD.E R23, desc[UR4][R16.64] ;  /* 0x0000000410177980 */ /* 0x000ea2000c101900 */
[----:B------:R-:W-:Y:S01]  /*0560*/  IMAD.MOV.U32 R22, RZ, RZ, R9 ;  /* 0x000000ffff167224 */ /* 0x000fe200078e0009 */
[----:B--2---:R-:W-:-:S13]  /*0570*/  ISETP.NE.AND P1, PT, R23, R9, PT ;  /* 0x000000091700720c */ /* 0x004fda0003f25270 */
[----:B------:R-:W-:Y:S05]  /*0580*/  @!P1 BRA `(.L_x_7) ;  /* 0x0000000000749947 */ /* 0x000fea0003800000 */
[----:B------:R-:W-:-:S07]  /*0590*/  IMAD.MOV.U32 R9, RZ, RZ, R19 ;  /* 0x000000ffff097224 */ /* 0x000fce00078e0013 */
.L_x_8:
[----:B------:R-:W-:-:S05]  /*05a0*/  IADD3 R29, PT, PT, R23, -0x1, RZ ;  /* 0xffffffff171d7810 */ /* 0x000fca0007ffe0ff */
[----:B------:R-:W-:-:S04]  /*05b0*/  IMAD.HI.U32 R18, R6, R29, RZ ;  /* 0x0000001d06127227 */ /* 0x000fc800078e00ff */
[----:B------:R-:W-:-:S04]  /*05c0*/  IMAD.MOV R17, RZ, RZ, -R18 ;  /* 0x000000ffff117224 */ /* 0x000fc800078e0a12 */
[----:B------:R-:W-:-:S05]  /*05d0*/  IMAD R17, R2, R17, R29 ;  /* 0x0000001102117224 */ /* 0x000fca00078e021d */
[----:B------:R-:W-:-:S13]  /*05e0*/  ISETP.GE.U32.AND P1, PT, R17, R2, PT ;  /* 0x000000021100720c */ /* 0x000fda0003f26070 */
[----:B------:R-:W-:Y:S01]  /*05f0*/  @P1 IMAD.IADD R17, R17, 0x1, -R2 ;  /* 0x0000000111111824 */ /* 0x000fe200078e0a02 */
[----:B------:R-:W-:-:S04]  /*0600*/  @P1 IADD3 R18, PT, PT, R18, 0x1, RZ ;  /* 0x0000000112121810 */ /* 0x000fc80007ffe0ff */
[----:B------:R-:W-:Y:S01]  /*0610*/  ISETP.GE.U32.AND P2, PT, R17, R2, PT ;  /* 0x000000021100720c */ /* 0x000fe20003f46070 */
[----:B------:R-:W-:Y:S02]  /*0620*/  IMAD R17, R0, R9, RZ ;  /* 0x0000000900117224 */ /* 0x000fe400078e02ff */
[----:B------:R-:W-:-:S03]  /*0630*/  IMAD.MOV.U32 R9, RZ, RZ, R25 ;  /* 0x000000ffff097224 */ /* 0x000fc600078e0019 */
[----:B------:R-:W-:-:S04]  /*0640*/  IADD3 R16, P1, PT, R14, R17, RZ ;  /* 0x000000110e107210 */ /* 0x000fc80007f3e0ff */
[----:B------:R-:W-:-:S03]  /*0650*/  LEA.HI.X.SX32 R17, R17, R15, 0x1, P1 ;  /* 0x0000000f11117211 */ /* 0x000fc600008f0eff */
[----:B------:R-:W-:Y:S02]  /*0660*/  @P2 VIADD R18, R18, 0x1 ;  /* 0x0000000112122836 */ /* 0x000fe40000000000 */
[----:B------:R-:W-:-:S03]  /*0670*/  IMAD.WIDE R16, R21, 0x4, R16 ;  /* 0x0000000415107825 */ /* 0x000fc600078e0210 */
[----:B------:R-:W-:Y:S01]  /*0680*/  SEL R25, R11, R18, !P0 ;  /* 0x000000120b197207 */ /* 0x000fe20004000000 */
[----:B------:R-:W-:Y:S01]  /*0690*/  IMAD.MOV.U32 R21, RZ, RZ, R27 ;  /* 0x000000ffff157224 */ /* 0x000fe200078e001b */
[----:B------:R0:W-:Y:S02]  /*06a0*/  ATOM.E.CAS.STRONG.GPU PT, RZ, [R16], R22, R23 ;  /* 0x0000001610ff738b */ /* 0x0001e400001ee117 */
[----:B------:R-:W-:Y:S01]  /*06b0*/  IADD3 R20, PT, PT, -R25, RZ, RZ ;  /* 0x000000ff19147210 */ /* 0x000fe20007ffe1ff */
[----:B------:R-:W-:-:S04]  /*06c0*/  IMAD R19, R0, R25, RZ ;  /* 0x0000001900137224 */ /* 0x000fc800078e02ff */
[----:B------:R-:W-:Y:S01]  /*06d0*/  IMAD R27, R2, R20, R29 ;  /* 0x00000014021b7224 */ /* 0x000fe200078e021d */
[----:B------:R-:W-:-:S04]  /*06e0*/  IADD3 R18, P1, PT, R14, R19, RZ ;  /* 0x000000130e127210 */ /* 0x000fc80007f3e0ff */
[----:B------:R-:W-:-:S03]  /*06f0*/  LEA.HI.X.SX32 R19, R19, R15, 0x1, P1 ;  /* 0x0000000f13137211 */ /* 0x000fc600008f0eff */
[----:B------:R-:W-:-:S06]  /*0700*/  IMAD.WIDE R18, R27, 0x4, R18 ;  /* 0x000000041b127825 */ /* 0x000fcc00078e0212 */
[----:B------:R-:W2:Y:S01]  /*0710*/  LD.E R18, desc[UR4][R18.64] ;  /* 0x0000000412127980 */ /* 0x000ea2000c101900 */
[----:B0-----:R-:W-:Y:S01]  /*0720*/  IMAD.MOV.U32 R22, RZ, RZ, R23 ;  /* 0x000000ffff167224 */ /* 0x001fe200078e0017 */
[----:B--2---:R-:W-:Y:S02]  /*0730*/  ISETP.NE.AND P1, PT, R18, R23, PT ;  /* 0x000000171200720c */ /* 0x004fe40003f25270 */
[----:B------:R-:W-:-:S11]  /*0740*/  MOV R23, R18 ;  /* 0x0000001200177202 */ /* 0x000fd60000000f00 */
[----:B------:R-:W-:Y:S05]  /*0750*/  @P1 BRA `(.L_x_8) ;  /* 0xfffffffc00901947 */ /* 0x000fea000383ffff */
.L_x_7:
[----:B------:R-:W-:Y:S05]  /*0760*/  BSYNC.RECONVERGENT B1 ;  /* 0x0000000000017941 */ /* 0x000fea0003800200 */
.L_x_6:
        /* <DEDUP_REMOVED lines=15> */
[----:B------:R-:W-:-:S06]  /*0860*/  IMAD.WIDE R16, R23, 0x4, R16 ;  /* 0x0000000417107825 */ /* 0x000fcc00078e0210 */
[----:B------:R-:W2:Y:S01]  /*0870*/  LD.E R17, desc[UR4][R16.64] ;  /* 0x0000000410117980 */ /* 0x000ea2000c101900 */
[----:B------:R-:W-:Y:S01]  /*0880*/  BSSY.RECONVERGENT B1, `(.L_x_9) ;  /* 0x0000037000017945 */ /* 0x000fe20003800200 */
[----:B--2---:R-:W-:-:S13]  /*0890*/  ISETP.NE.AND P1, PT, R17, R8, PT ;  /* 0x000000081100720c */ /* 0x004fda0003f25270 */
[----:B------:R-:W-:Y:S05]  /*08a0*/  @!P1 BRA `(.L_x_10) ;  /* 0x0000000000d09947 */ /* 0x000fea0003800000 */
[----:B------:R-:W-:-:S04]  /*08b0*/  IMAD.MOV.U32 R8, RZ, RZ, R17 ;  /* 0x000000ffff087224 */ /* 0x000fc800078e0011 */
[----:B------:R-:W-:-:S04]  /*08c0*/  VIADD R9, R8, 0xffffffff ;  /* 0xffffffff08097836 */ /* 0x000fc80000000000 */
[----:B------:R-:W-:-:S05]  /*08d0*/  IMAD.HI.U32 R16, R6, R9, RZ ;  /* 0x0000000906107227 */ /* 0x000fca00078e00ff */
[----:B------:R-:W-:-:S05]  /*08e0*/  IADD3 R17, PT, PT, -R16, RZ, RZ ;  /* 0x000000ff10117210 */ /* 0x000fca0007ffe1ff */
[----:B------:R-:W-:-:S05]  /*08f0*/  IMAD R17, R2, R17, R9 ;  /* 0x0000001102117224 */ /* 0x000fca00078e0209 */
[----:B------:R-:W-:-:S13]  /*0900*/  ISETP.GE.U32.AND P1, PT, R17, R2, PT ;  /* 0x000000021100720c */ /* 0x000fda0003f26070 */
[----:B------:R-:W-:Y:S02]  /*0910*/  @P1 IMAD.IADD R17, R17, 0x1, -R2 ;  /* 0x0000000111111824 */ /* 0x000fe400078e0a02 */
        /* <DEDUP_REMOVED lines=10> */
[----:B------:R-:W2:Y:S02]  /*09c0*/  LD.E R9, desc[UR4][R16.64] ;  /* 0x0000000410097980 */ /* 0x000ea4000c101900 */
[----:B--2---:R-:W-:-:S13]  /*09d0*/  ISETP.NE.AND P1, PT, R9, R8, PT ;  /* 0x000000080900720c */ /* 0x004fda0003f25270 */
[----:B------:R-:W-:Y:S05]  /*09e0*/  @!P1 BRA `(.L_x_10) ;  /* 0x0000000000809947 */ /* 0x000fea0003800000 */
[----:B------:R-:W-:Y:S01]  /*09f0*/  BSSY.RECONVERGENT B2, `(.L_x_11) ;  /* 0x000001e000027945 */ /* 0x000fe20003800200 */
.L_x_12:
[----:B------:R-:W-:-:S04]  /*0a00*/  VIADD R29, R9, 0xffffffff ;  /* 0xffffffff091d7836 */ /* 0x000fc80000000000 */
[----:B------:R-:W-:-:S05]  /*0a10*/  IMAD.HI.U32 R18, R6, R29, RZ ;  /* 0x0000001d06127227 */ /* 0x000fca00078e00ff */
[----:B------:R-:W-:-:S05]  /*0a20*/  IADD3 R17, PT, PT, -R18, RZ, RZ ;  /* 0x000000ff12117210 */ /* 0x000fca0007ffe1ff */
[----:B------:R-:W-:-:S05]  /*0a30*/  IMAD R17, R2, R17, R29 ;  /* 0x0000001102117224 */ /* 0x000fca00078e021d */
[----:B------:R-:W-:-:S13]  /*0a40*/  ISETP.GE.U32.AND P1, PT, R17, R2, PT ;  /* 0x000000021100720c */ /* 0x000fda0003f26070 */
[----:B------:R-:W-:Y:S02]  /*0a50*/  @P1 IMAD.IADD R17, R17, 0x1, -R2 ;  /* 0x0000000111111824 */ /* 0x000fe400078e0a02 */
[----:B------:R-:W-:-:S03]  /*0a60*/  @P1 VIADD R18, R18, 0x1 ;  /* 0x0000000112121836 */ /* 0x000fc60000000000 */
[----:B------:R-:W-:Y:S01]  /*0a70*/  ISETP.GE.U32.AND P2, PT, R17, R2, PT ;  /* 0x000000021100720c */ /* 0x000fe20003f46070 */
[----:B------:R-:W-:Y:S02]  /*0a80*/  IMAD R17, R0, R21, RZ ;  /* 0x0000001500117224 */ /* 0x000fe400078e02ff */
[----:B------:R-:W-:-:S03]  /*0a90*/  IMAD.MOV.U32 R21, RZ, RZ, R25 ;  /* 0x000000ffff157224 */ /* 0x000fc600078e0019 */
[----:B------:R-:W-:-:S04]  /*0aa0*/  IADD3 R16, P1, PT, R14, R17, RZ ;  /* 0x000000110e107210 */ /* 0x000fc80007f3e0ff */
[----:B------:R-:W-:-:S03]  /*0ab0*/  LEA.HI.X.SX32 R17, R17, R15, 0x1, P1 ;  /* 0x0000000f11117211 */ /* 0x000fc600008f0eff */
[----:B------:R-:W-:Y:S01]  /*0ac0*/  @P2 IADD3 R18, PT, PT, R18, 0x1, RZ ;  /* 0x0000000112122810 */ /* 0x000fe20007ffe0ff */
[----:B------:R-:W-:Y:S01]  /*0ad0*/  IMAD.WIDE R16, R23, 0x4, R16 ;  /* 0x0000000417107825 */ /* 0x000fe200078e0210 */
[----:B------:R-:W-:Y:S02]  /*0ae0*/  MOV R23, R27 ;  /* 0x0000001b00177202 */ /* 0x000fe40000000f00 */
[----:B------:R-:W-:Y:S02]  /*0af0*/  SEL R25, R11, R18, !P0 ;  /* 0x000000120b197207 */ /* 0x000fe40004000000 */
[----:B------:R0:W-:Y:S03]  /*0b00*/  ATOM.E.CAS.STRONG.GPU PT, RZ, [R16], R8, R9 ;  /* 0x0000000810ff738b */ /* 0x0001e600001ee109 */
[----:B------:R-:W-:Y:S02]  /*0b10*/  IMAD R19, R0, R25, RZ ;  /* 0x0000001900137224 */ /* 0x000fe400078e02ff */
[----:B------:R-:W-:-:S03]  /*0b20*/  IMAD.MOV R20, RZ, RZ, -R25 ;  /* 0x000000ffff147224 */ /* 0x000fc600078e0a19 */
[----:B------:R-:W-:Y:S01]  /*0b30*/  IADD3 R18, P1, PT, R14, R19, RZ ;  /* 0x000000130e127210 */ /* 0x000fe20007f3e0ff */
[----:B------:R-:W-:-:S03]  /*0b40*/  IMAD R27, R2, R20, R29 ;  /* 0x00000014021b7224 */ /* 0x000fc600078e021d */
[----:B------:R-:W-:-:S03]  /*0b50*/  LEA.HI.X.SX32 R19, R19, R15, 0x1, P1 ;  /* 0x0000000f13137211 */ /* 0x000fc600008f0eff */
[----:B------:R-:W-:-:S06]  /*0b60*/  IMAD.WIDE R18, R27, 0x4, R18 ;  /* 0x000000041b127825 */ /* 0x000fcc00078e0212 */
[----:B------:R-:W2:Y:S01]  /*0b70*/  LD.E R18, desc[UR4][R18.64] ;  /* 0x0000000412127980 */ /* 0x000ea2000c101900 */
[--C-:B------:R-:W-:Y:S02]  /*0b80*/  IMAD.MOV.U32 R20, RZ, RZ, R9.reuse ;  /* 0x000000ffff147224 */ /* 0x100fe400078e0009 */
[----:B0-----:R-:W-:Y:S01]  /*0b90*/  IMAD.MOV.U32 R8, RZ, RZ, R9 ;  /* 0x000000ffff087224 */ /* 0x001fe200078e0009 */
[----:B--2---:R-:W-:Y:S02]  /*0ba0*/  ISETP.NE.AND P1, PT, R18, R9, PT ;  /* 0x000000091200720c */ /* 0x004fe40003f25270 */
[----:B------:R-:W-:-:S11]  /*0bb0*/  MOV R9, R18 ;  /* 0x0000001200097202 */ /* 0x000fd60000000f00 */
[----:B------:R-:W-:Y:S05]  /*0bc0*/  @P1 BRA `(.L_x_12) ;  /* 0xfffffffc008c1947 */ /* 0x000fea000383ffff */
[----:B------:R-:W-:Y:S05]  /*0bd0*/  BSYNC.RECONVERGENT B2 ;  /* 0x0000000000027941 */ /* 0x000fea0003800200 */
.L_x_11:
[----:B------:R-:W-:-:S07]  /*0be0*/  IMAD.MOV.U32 R8, RZ, RZ, R20 ;  /* 0x000000ffff087224 */ /* 0x000fce00078e0014 */
.L_x_10:
[----:B------:R-:W-:Y:S05]  /*0bf0*/  BSYNC.RECONVERGENT B1 ;  /* 0x0000000000017941 */ /* 0x000fea0003800200 */
.L_x_9:
[----:B------:R-:W-:-:S13]  /*0c00*/  ISETP.NE.AND P0, PT, R22, R8, PT ;  /* 0x000000081600720c */ /* 0x000fda0003f05270 */
[----:B------:R-:W-:Y:S05]  /*0c10*/  @!P0 BRA `(.L_x_5) ;  /* 0x0000000800e48947 */ /* 0x000fea0003800000 */
.L_x_19:
[----:B------:R-:W0:Y:S01]  /*0c20*/  I2F.U32.RP R11, R2 ;  /* 0x00000002000b7306 */ /* 0x000e220000209000 */
[----:B------:R-:W-:Y:S01]  /*0c30*/  IADD3 R9, PT, PT, RZ, -R2, RZ ;  /* 0x80000002ff097210 */ /* 0x000fe20007ffe0ff */
[----:B------:R-:W-:Y:S01]  /*0c40*/  IMAD.MOV.U32 R18, RZ, RZ, RZ ;  /* 0x000000ffff127224 */ /* 0x000fe200078e00ff */
[----:B------:R-:W-:Y:S01]  /*0c50*/  VIMNMX.U32 R16, PT, PT, R22, R8, !PT ;  /* 0x0000000816107248 */ /* 0x000fe20007fe0000 */
[----:B------:R-:W-:Y:S05]  /*0c60*/  YIELD ;  /* 0x0000000000007946 */ /* 0x000fea0003800000 */
[----:B0-----:R-:W0:Y:S02]  /*0c70*/  MUFU.RCP R11, R11 ;  /* 0x0000000b000b7308 */ /* 0x001e240000001000 */
[----:B0-----:R-:W-:-:S06]  /*0c80*/  VIADD R19, R11, 0xffffffe ;  /* 0x0ffffffe0b137836 */ /* 0x001fcc0000000000 */
[----:B------:R-:W0:Y:S02]  /*0c90*/  F2I.FTZ.U32.TRUNC.NTZ R19, R19 ;  /* 0x0000001300137305 */ /* 0x000e24000021f000 */
[----:B0-----:R-:W-:-:S04]  /*0ca0*/  IMAD R9, R9, R19, RZ ;  /* 0x0000001309097224 */ /* 0x001fc800078e02ff */
[----:B------:R-:W-:-:S04]  /*0cb0*/  IMAD.HI.U32 R6, R19, R9, R18 ;  /* 0x0000000913067227 */ /* 0x000fc800078e0012 */
[----:B------:R-:W-:-:S04]  /*0cc0*/  VIADD R9, R16, 0xffffffff ;  /* 0xffffffff10097836 */ /* 0x000fc80000000000 */
[----:B------:R-:W-:-:S05]  /*0cd0*/  IMAD.HI.U32 R18, R6, R9, RZ ;  /* 0x0000000906127227 */ /* 0x000fca00078e00ff */
[----:B------:R-:W-:-:S05]  /*0ce0*/  IADD3 R11, PT, PT, -R18, RZ, RZ ;  /* 0x000000ff120b7210 */ /* 0x000fca0007ffe1ff */
[----:B------:R-:W-:-:S05]  /*0cf0*/  IMAD R11, R2, R11, R9 ;  /* 0x0000000b020b7224 */ /* 0x000fca00078e0209 */
[----:B------:R-:W-:-:S13]  /*0d00*/  ISETP.GE.U32.AND P0, PT, R11, R2, PT ;  /* 0x000000020b00720c */ /* 0x000fda0003f06070 */
[----:B------:R-:W-:Y:S02]  /*0d10*/  @P0 IMAD.IADD R11, R11, 0x1, -R2 ;  /* 0x000000010b0b0824 */ /* 0x000fe400078e0a02 */
[----:B------:R-:W-:Y:S01]  /*0d20*/  @P0 VIADD R18, R18, 0x1 ;  /* 0x0000000112120836 */ /* 0x000fe20000000000 */
[----:B------:R-:W-:Y:S02]  /*0d30*/  ISETP.NE.U32.AND P0, PT, R2, RZ, PT ;  /* 0x000000ff0200720c */ /* 0x000fe40003f05070 */
[-C--:B------:R-:W-:Y:S02]  /*0d40*/  ISETP.GE.U32.AND P1, PT, R11, R2.reuse, PT ;  /* 0x000000020b00720c */ /* 0x080fe40003f26070 */
[----:B------:R-:W-:-:S11]  /*0d50*/  LOP3.LUT R11, RZ, R2, RZ, 0x33, !PT ;  /* 0x00000002ff0b7212 */ /* 0x000fd600078e33ff */
[----:B------:R-:W-:-:S04]  /*0d60*/  @P1 IADD3 R18, PT, PT, R18, 0x1, RZ ;  /* 0x0000000112121810 */ /* 0x000fc80007ffe0ff */
[----:B------:R-:W-:-:S05]  /*0d70*/  SEL R17, R11, R18, !P0 ;  /* 0x000000120b117207 */ /* 0x000fca0004000000 */
[----:B------:R-:W-:Y:S02]  /*0d80*/  IMAD R19, R0, R17, RZ ;  /* 0x0000001100137224 */ /* 0x000fe400078e02ff */
[----:B------:R-:W-:-:S03]  /*0d90*/  IMAD.MOV R17, RZ, RZ, -R17 ;  /* 0x000000ffff117224 */ /* 0x000fc600078e0a11 */
[----:B------:R-:W-:Y:S01]  /*0da0*/  IADD3 R18, P1, PT, R14, R19, RZ ;  /* 0x000000130e127210 */ /* 0x000fe20007f3e0ff */
[----:B------:R-:W-:Y:S01]  /*0db0*/  IMAD R9, R2, R17, R9 ;  /* 0x0000001102097224 */ /* 0x000fe200078e0209 */
[----:B------:R-:W-:Y:S02]  /*0dc0*/  VIMNMX.U32 R17, PT, PT, R22, R8, PT ;  /* 0x0000000816117248 */ /* 0x000fe40003fe0000 */
[----:B------:R-:W-:-:S03]  /*0dd0*/  LEA.HI.X.SX32 R19, R19, R15, 0x1, P1 ;  /* 0x0000000f13137211 */ /* 0x000fc600008f0eff */
[----:B------:R-:W-:-:S05]  /*0de0*/  IMAD.WIDE R18, R9, 0x4, R18 ;  /* 0x0000000409127825 */ /* 0x000fca00078e0212 */
[----:B------:R-:W2:Y:S01]  /*0df0*/  ATOM.E.CAS.STRONG.GPU PT, R17, [R18], R16, R17 ;  /* 0x000000101211738b */ /* 0x000ea200001ee111 */
[----:B------:R-:W-:Y:S01]  /*0e00*/  IMAD.MOV.U32 R9, RZ, RZ, R8 ;  /* 0x000000ffff097224 */ /* 0x000fe200078e0008 */
[----:B------:R-:W-:Y:S02]  /*0e10*/  MOV R21, R22 ;  /* 0x0000001600157202 */ /* 0x000fe40000000f00 */
[----:B--2---:R-:W-:-:S13]  /*0e20*/  ISETP.NE.AND P1, PT, R17, R16, PT ;  /* 0x000000101100720c */ /* 0x004fda0003f25270 */
[----:B------:R-:W-:Y:S05]  /*0e30*/  @!P1 BRA `(.L_x_5) ;  /* 0x00000008005c9947 */ /* 0x000fea0003800000 */
[----:B------:R-:W-:Y:S01]  /*0e40*/  ISETP.NE.AND P1, PT, R22, RZ, PT ;  /* 0x000000ff1600720c */ /* 0x000fe20003f25270 */
[----:B------:R-:W-:Y:S01]  /*0e50*/  BSSY B1, `(.L_x_13) ;  /* 0x0000049000017945 */ /* 0x000fe20003800000 */
[----:B------:R-:W-:-:S11]  /*0e60*/  IMAD.MOV.U32 R22, RZ, RZ, RZ ;  /* 0x000000ffff167224 */ /* 0x000fd600078e00ff */
[----:B------:R-:W-:Y:S05]  /*0e70*/  @!P1 BRA `(.L_x_14) ;  /* 0x0000000400189947 */ /* 0x000fea0003800000 */
        /* <DEDUP_REMOVED lines=17> */
[----:B------:R-:W-:Y:S01]  /*0f90*/  IMAD.MOV.U32 R22, RZ, RZ, R21 ;  /* 0x000000ffff167224 */ /* 0x000fe200078e0015 */
[----:B--2---:R-:W-:-:S13]  /*0fa0*/  ISETP.NE.AND P1, PT, R18, R21, PT ;  /* 0x000000151200720c */ /* 0x004fda0003f25270 */
[----:B------:R-:W-:Y:S05]  /*0fb0*/  @!P1 BRA `(.L_x_14) ;  /* 0x0000000000c89947 */ /* 0x000fea0003800000 */
[----:B------:R-:W-:-:S05]  /*0fc0*/  IADD3 R19, PT, PT, R18, -0x1, RZ ;  /* 0xffffffff12137810 */ /* 0x000fca0007ffe0ff */
[----:B------:R-:W-:-:S04]  /*0fd0*/  IMAD.HI.U32 R16, R6, R19, RZ ;  /* 0x0000001306107227 */ /* 0x000fc800078e00ff */
[----:B------:R-:W-:-:S04]  /*0fe0*/  IMAD.MOV R17, RZ, RZ, -R16 ;  /* 0x000000ffff117224 */ /* 0x000fc800078e0a10 */
[----:B------:R-:W-:-:S05]  /*0ff0*/  IMAD R17, R2, R17, R19 ;  /* 0x0000001102117224 */ /* 0x000fca00078e0213 */
[----:B------:R-:W-:-:S13]  /*1000*/  ISETP.GE.U32.AND P1, PT, R17, R2, PT ;  /* 0x000000021100720c */ /* 0x000fda0003f26070 */
[----:B------:R-:W-:Y:S01]  /*1010*/  @P1 IMAD.IADD R17, R17, 0x1, -R2 ;  /* 0x0000000111111824 */ /* 0x000fe200078e0a02 */
[----:B------:R-:W-:-:S04]  /*1020*/  @P1 IADD3 R16, PT, PT, R16, 0x1, RZ ;  /* 0x0000000110101810 */ /* 0x000fc80007ffe0ff */
[----:B------:R-:W-:-:S13]  /*1030*/  ISETP.GE.U32.AND P2, PT, R17, R2, PT ;  /* 0x000000021100720c */ /* 0x000fda0003f46070 */
[----:B------:R-:W-:-:S05]  /*1040*/  @P2 VIADD R16, R16, 0x1 ;  /* 0x0000000110102836 */ /* 0x000fca0000000000 */
        /* <DEDUP_REMOVED lines=11> */
.L_x_15:
[----:B------:R-:W-:Y:S01]  /*1100*/  VIADD R20, R21, 0xffffffff ;  /* 0xffffffff15147836 */ /* 0x000fe20000000000 */
[----:B------:R-:W-:Y:S05]  /*1110*/  YIELD ;  /* 0x0000000000007946 */ /* 0x000fea0003800000 */
[----:B------:R-:W-:-:S04]  /*1120*/  IMAD.HI.U32 R18, R6, R20, RZ ;  /* 0x0000001406127227 */ /* 0x000fc800078e00ff */
[----:B------:R-:W-:-:S04]  /*1130*/  IMAD.MOV R17, RZ, RZ, -R18 ;  /* 0x000000ffff117224 */ /* 0x000fc800078e0a12 */
[----:B------:R-:W-:-:S05]  /*1140*/  IMAD R17, R2, R17, R20 ;  /* 0x0000001102117224 */ /* 0x000fca00078e0214 */
[----:B------:R-:W-:-:S13]  /*1150*/  ISETP.GE.U32.AND P1, PT, R17, R2, PT ;  /* 0x000000021100720c */ /* 0x000fda0003f26070 */
[----:B------:R-:W-:Y:S01]  /*1160*/  @P1 IADD3 R17, PT, PT, -R2, R17, RZ ;  /* 0x0000001102111210 */ /* 0x000fe20007ffe1ff */
[----:B------:R-:W-:-:S03]  /*1170*/  @P1 VIADD R18, R18, 0x1 ;  /* 0x0000000112121836 */ /* 0x000fc60000000000 */
[----:B------:R-:W-:Y:S01]  /*1180*/  ISETP.GE.U32.AND P2, PT, R17, R2, PT ;  /* 0x000000021100720c */ /* 0x000fe20003f46070 */
[----:B------:R-:W-:Y:S01]  /*1190*/  IMAD R17, R0, R23, RZ ;  /* 0x0000001700117224 */ /* 0x000fe200078e02ff */
[----:B------:R-:W-:-:S04]  /*11a0*/  MOV R23, R27 ;  /* 0x0000001b00177202 */ /* 0x000fc80000000f00 */
[----:B------:R-:W-:-:S04]  /*11b0*/  IADD3 R16, P1, PT, R14, R17, RZ ;  /* 0x000000110e107210 */ /* 0x000fc80007f3e0ff */
[----:B------:R-:W-:-:S03]  /*11c0*/  LEA.HI.X.SX32 R17, R17, R15, 0x1, P1 ;  /* 0x0000000f11117211 */ /* 0x000fc600008f0eff */
[----:B------:R-:W-:Y:S02]  /*11d0*/  @P2 VIADD R18, R18, 0x1 ;  /* 0x0000000112122836 */ /* 0x000fe40000000000 */
[----:B------:R-:W-:-:S03]  /*11e0*/  IMAD.WIDE R16, R25, 0x4, R16 ;  /* 0x0000000419107825 */ /* 0x000fc600078e0210 */
[----:B------:R-:W-:Y:S01]  /*11f0*/  SEL R27, R11, R18, !P0 ;  /* 0x000000120b1b7207 */ /* 0x000fe20004000000 */
[----:B------:R-:W-:-:S04]  /*1200*/  IMAD.MOV.U32 R25, RZ, RZ, R29 ;  /* 0x000000ffff197224 */ /* 0x000fc800078e001d */
[----:B------:R-:W-:Y:S02]  /*1210*/  IMAD R19, R0, R27, RZ ;  /* 0x0000001b00137224 */ /* 0x000fe400078e02ff */
[----:B------:R-:W-:-:S03]  /*1220*/  IMAD.MOV R24, RZ, RZ, -R27 ;  /* 0x000000ffff187224 */ /* 0x000fc600078e0a1b */
[----:B------:R-:W-:Y:S01]  /*1230*/  IADD3 R18, P1, PT, R14, R19, RZ ;  /* 0x000000130e127210 */ /* 0x000fe20007f3e0ff */
[----:B------:R-:W-:Y:S01]  /*1240*/  IMAD R29, R2, R24, R20 ;  /* 0x00000018021d7224 */ /* 0x000fe200078e0214 */
[----:B------:R-:W-:Y:S02]  /*1250*/  MOV R20, R22 ;  /* 0x0000001600147202 */ /* 0x000fe40000000f00 */
[----:B------:R-:W-:-:S03]  /*1260*/  LEA.HI.X.SX32 R19, R19, R15, 0x1, P1 ;  /* 0x0000000f13137211 */ /* 0x000fc600008f0eff */
[----:B------:R0:W-:Y:S01]  /*1270*/  ATOM.E.CAS.STRONG.GPU PT, RZ, [R16], R20, R21 ;  /* 0x0000001410ff738b */ /* 0x0001e200001ee115 */
[----:B------:R-:W-:-:S06]  /*1280*/  IMAD.WIDE R18, R29, 0x4, R18 ;  /* 0x000000041d127825 */ /* 0x000fcc00078e0212 */
[----:B------:R-:W2:Y:S01]  /*1290*/  LD.E R18, desc[UR4][R18.64] ;  /* 0x0000000412127980 */ /* 0x000ea2000c101900 */
[----:B------:R-:W-:Y:S01]  /*12a0*/  IMAD.MOV.U32 R22, RZ, RZ, R21 ;  /* 0x000000ffff167224 */ /* 0x000fe200078e0015 */
[----:B--2---:R-:W-:Y:S01]  /*12b0*/  ISETP.NE.AND P1, PT, R18, R21, PT ;  /* 0x000000151200720c */ /* 0x004fe20003f25270 */
[----:B0-----:R-:W-:-:S12]  /*12c0*/  IMAD.MOV.U32 R21, RZ, RZ, R18 ;  /* 0x000000ffff157224 */ /* 0x001fd800078e0012 */
[----:B------:R-:W-:Y:S05]  /*12d0*/  @P1 BRA `(.L_x_15) ;  /* 0xfffffffc00881947 */ /* 0x000fea000383ffff */
.L_x_14:
[----:B------:R-:W-:Y:S05]  /*12e0*/  BSYNC B1 ;  /* 0x0000000000017941 */ /* 0x000fea0003800000 */
.L_x_13:
[----:B------:R-:W-:Y:S01]  /*12f0*/  ISETP.NE.AND P1, PT, R8, RZ, PT ;  /* 0x000000ff0800720c */ /* 0x000fe20003f25270 */
[----:B------:R-:W-:Y:S01]  /*1300*/  BSSY B1, `(.L_x_16) ;  /* 0x0000048000017945 */ /* 0x000fe20003800000 */
[----:B------:R-:W-:-:S11]  /*1310*/  HFMA2 R8, -RZ, RZ, 0, 0 ;  /* 0x00000000ff087431 */ /* 0x000fd600000001ff */
        /* <DEDUP_REMOVED lines=41> */
.L_x_18:
[----:B------:R-:W-:Y:S01]  /*15b0*/  IADD3 R29, PT, PT, R9, -0x1, RZ ;  /* 0xffffffff091d7810 */ /* 0x000fe20007ffe0ff */
[----:B------:R-:W-:Y:S05]  /*15c0*/  YIELD ;  /* 0x0000000000007946 */ /* 0x000fea0003800000 */
        /* <DEDUP_REMOVED lines=27> */
.L_x_17:
[----:B------:R-:W-:Y:S05]  /*1780*/  BSYNC B1 ;  /* 0x0000000000017941 */ /* 0x000fea0003800000 */
.L_x_16:
[----:B------:R-:W-:-:S13]  /*1790*/  ISETP.NE.AND P0, PT, R22, R8, PT ;  /* 0x000000081600720c */ /* 0x000fda0003f05270 */
[----:B------:R-:W-:Y:S05]  /*17a0*/  @P0 BRA `(.L_x_19) ;  /* 0xfffffff4001c0947 */ /* 0x000fea000383ffff */
.L_x_5:
[----:B------:R-:W-:Y:S05]  /*17b0*/  BSYNC B0 ;  /* 0x0000000000007941 */ /* 0x000fea0003800000 */
.L_x_4:
[----:B------:R-:W-:-:S05]  /*17c0*/  VIADD R7, R7, 0x1 ;  /* 0x0000000107077836 */ /* 0x000fca0000000000 */
[----:B------:R-:W-:-:S13]  /*17d0*/  ISETP.GE.AND P0, PT, R7, R4, PT ;  /* 0x000000040700720c */ /* 0x000fda0003f06270 */
[----:B------:R-:W-:Y:S05]  /*17e0*/  @P0 EXIT ;  /* 0x000000000000094d */ /* 0x000fea0003800000 */
[----:B------:R-:W-:Y:S01]  /*17f0*/  ISETP.GE.AND P0, PT, R5, 0x1, PT ;  /* 0x000000010500780c */ /* 0x000fe20003f06270 */
[----:B------:R-:W-:Y:S01]  /*1800*/  BSSY B0, `(.L_x_20) ;  /* 0x0000161000007945 */ /* 0x000fe20003800000 */
[----:B------:R-:W-:-:S04]  /*1810*/  IADD3 R6, P1, PT, R0, R12, RZ ;  /* 0x0000000c00067210 */ /* 0x000fc80007f3e0ff */
[----:B------:R-:W-:-:S07]  /*1820*/  LEA.HI.X.SX32 R7, R0, R13, 0x1, P1 ;  /* 0x0000000d00077211 */ /* 0x000fce00008f0eff */
[----:B------:R-:W-:Y:S05]  /*1830*/  @!P0 BRA `(.L_x_21) ;  /* 0x0000001400748947 */ /* 0x000fea0003800000 */
[----:B------:R-:W-:-:S04]  /*1840*/  VIADD R9, R5, 0xffffffff ;  /* 0xffffffff05097836 */ /* 0x000fc80000000000 */
[----:B------:R-:W-:-:S06]  /*1850*/  IMAD.WIDE.U32 R8, R9, 0x4, R6 ;  /* 0x0000000409087825 */ /* 0x000fcc00078e0006 */
[----:B------:R-:W2:Y:S02]  /*1860*/  LD.E R8, desc[UR4][R8.64] ;  /* 0x0000000408087980 */ /* 0x000ea4000c101900 */
[----:B--2---:R-:W-:-:S13]  /*1870*/  ISETP.NE.AND P0, PT, R8, RZ, PT ;  /* 0x000000ff0800720c */ /* 0x004fda0003f05270 */
[----:B------:R-:W-:Y:S05]  /*1880*/  @!P0 BRA `(.L_x_21) ;  /* 0x0000001400608947 */ /* 0x000fea0003800000 */
[----:B------:R-:W0:Y:S01]  /*1890*/  I2F.U32.RP R9, R2 ;  /* 0x0000000200097306 */ /* 0x000e220000209000 */
[----:B------:R-:W-:-:S07]  /*18a0*/  IMAD.MOV R11, RZ, RZ, -R2 ;  /* 0x000000ffff0b7224 */ /* 0x000fce00078e0a02 */
[----:B0-----:R-:W0:Y:S02]  /*18b0*/  MUFU.RCP R9, R9 ;  /* 0x0000000900097308 */ /* 0x001e240000001000 */
[----:B0-----:R-:W-:Y:S02]  /*18c0*/  IADD3 R12, PT, PT, R9, 0xffffffe, RZ ;  /* 0x0ffffffe090c7810 */ /* 0x001fe40007ffe0ff */
[----:B------:R-:W-:-:S04]  /*18d0*/  LOP3.LUT R9, RZ, R2, RZ, 0x33, !PT ;  /* 0x00000002ff097212 */ /* 0x000fc800078e33ff */
[----:B------:R0:W1:Y:S02]  /*18e0*/  F2I.FTZ.U32.TRUNC.NTZ R13, R12 ;  /* 0x0000000c000d7305 */ /* 0x000064000021f000 */
[----:B0-----:R-:W-:Y:S02]  /*18f0*/  IMAD.MOV.U32 R12, RZ, RZ, RZ ;  /* 0x000000ffff0c7224 */ /* 0x001fe400078e00ff */
[----:B-1----:R-:W-:-:S04]  /*1900*/  IMAD R11, R11, R13, RZ ;  /* 0x0000000d0b0b7224 */ /* 0x002fc800078e02ff */
[----:B------:R-:W-:Y:S01]  /*1910*/  IMAD.HI.U32 R4, R13, R11, R12 ;  /* 0x0000000b0d047227 */ /* 0x000fe200078e000c */
[----:B------:R-:W-:-:S05]  /*1920*/  IADD3 R11, PT, PT, R10, -0x1, RZ ;  /* 0xffffffff0a0b7810 */ /* 0x000fca0007ffe0ff */
[----:B------:R-:W-:-:S04]  /*1930*/  IMAD.HI.U32 R16, R4, R11, RZ ;  /* 0x0000000b04107227 */ /* 0x000fc800078e00ff */
[----:B------:R-:W-:-:S04]  /*1940*/  IMAD.MOV R13, RZ, RZ, -R16 ;  /* 0x000000ffff0d7224 */ /* 0x000fc800078e0a10 */
[----:B------:R-:W-:-:S05]  /*1950*/  IMAD R13, R2, R13, R11 ;  /* 0x0000000d020d7224 */ /* 0x000fca00078e020b */
[----:B------:R-:W-:-:S13]  /*1960*/  ISETP.GE.U32.AND P0, PT, R13, R2, PT ;  /* 0x000000020d00720c */ /* 0x000fda0003f06070 */
[----:B------:R-:W-:Y:S01]  /*1970*/  @P0 IMAD.IADD R13, R13, 0x1, -R2 ;  /* 0x000000010d0d0824 */ /* 0x000fe200078e0a02 */
[----:B------:R-:W-:Y:S02]  /*1980*/  @P0 IADD3 R16, PT, PT, R16, 0x1, RZ ;  /* 0x0000000110100810 */ /* 0x000fe40007ffe0ff */
[----:B------:R-:W-:Y:S02]  /*1990*/  ISETP.NE.U32.AND P0, PT, R2, RZ, PT ;  /* 0x000000ff0200720c */ /* 0x000fe40003f05070 */
        /* <DEDUP_REMOVED lines=35> */
.L_x_24:
        /* <DEDUP_REMOVED lines=28> */
.L_x_23:
[----:B------:R-:W-:Y:S05]  /*1d90*/  BSYNC.RECONVERGENT B1 ;  /* 0x0000000000017941 */ /* 0x000fea0003800200 */
.L_x_22:
        /* <DEDUP_REMOVED lines=40> */
[----:B------:R-:W-:Y:S01]  /*2020*/  BSSY.RECONVERGENT B2, `(.L_x_26) ;  /* 0x000001e000027945 */ /* 0x000fe20003800200 */
.L_x_27:
        /* <DEDUP_REMOVED lines=30> */
.L_x_26:
[----:B------:R-:W-:Y:S05]  /*2210*/  BSYNC.RECONVERGENT B1 ;  /* 0x0000000000017941 */ /* 0x000fea0003800200 */
.L_x_25:
[----:B------:R-:W-:-:S13]  /*2220*/  ISETP.NE.AND P0, PT, R12, R8, PT ;  /* 0x000000080c00720c */ /* 0x000fda0003f05270 */
[----:B------:R-:W-:Y:S05]  /*2230*/  @!P0 BRA `(.L_x_21) ;  /* 0x0000000800f48947 */ /* 0x000fea0003800000 */
.L_x_34:
[----:B------:R-:W0:Y:S01]  /*2240*/  I2F.U32.RP R11, R2 ;  /* 0x00000002000b7306 */ /* 0x000e220000209000 */
[----:B------:R-:W-:Y:S02]  /*2250*/  HFMA2 R18, -RZ, RZ, 0, 0 ;  /* 0x00000000ff127431 */ /* 0x000fe400000001ff */
[----:B------:R-:W-:Y:S01]  /*2260*/  IMAD.MOV R9, RZ, RZ, -R2 ;  /* 0x000000ffff097224 */ /* 0x000fe200078e0a02 */
        /* <DEDUP_REMOVED lines=8> */
[----:B------:R-:W-:-:S04]  /*22f0*/  IMAD.HI.U32 R18, R4, R9, RZ ;  /* 0x0000000904127227 */ /* 0x000fc800078e00ff */
[----:B------:R-:W-:-:S04]  /*2300*/  IMAD.MOV R11, RZ, RZ, -R18 ;  /* 0x000000ffff0b7224 */ /* 0x000fc800078e0a12 */
[----:B------:R-:W-:-:S05]  /*2310*/  IMAD R11, R2, R11, R9 ;  /* 0x0000000b020b7224 */ /* 0x000fca00078e0209 */
[----:B------:R-:W-:-:S13]  /*2320*/  ISETP.GE.U32.AND P0, PT, R11, R2, PT ;  /* 0x000000020b00720c */ /* 0x000fda0003f06070 */
[----:B------:R-:W-:Y:S01]  /*2330*/  @P0 IADD3 R11, PT, PT, -R2, R11, RZ ;  /* 0x0000000b020b0210 */ /* 0x000fe20007ffe1ff */
[----:B------:R-:W-:Y:S01]  /*2340*/  @P0 VIADD R18, R18, 0x1 ;  /* 0x0000000112120836 */ /* 0x000fe20000000000 */
[----:B------:R-:W-:Y:S02]  /*2350*/  ISETP.NE.U32.AND P0, PT, R2, RZ, PT ;  /* 0x000000ff0200720c */ /* 0x000fe40003f05070 */
[-C--:B------:R-:W-:Y:S02]  /*2360*/  ISETP.GE.U32.AND P1, PT, R11, R2.reuse, PT ;  /* 0x000000020b00720c */ /* 0x080fe40003f26070 */
[----:B------:R-:W-:-:S11]  /*2370*/  LOP3.LUT R11, RZ, R2, RZ, 0x33, !PT ;  /* 0x00000002ff0b7212 */ /* 0x000fd600078e33ff */
[----:B------:R-:W-:-:S05]  /*2380*/  @P1 VIADD R18, R18, 0x1 ;  /* 0x0000000112121836 */ /* 0x000fca0000000000 */
[----:B------:R-:W-:-:S05]  /*2390*/  SEL R13, R11, R18, !P0 ;  /* 0x000000120b0d7207 */ /* 0x000fca0004000000 */
[----:B------:R-:W-:Y:S01]  /*23a0*/  IMAD R17, R0, R13, RZ ;  /* 0x0000000d00117224 */ /* 0x000fe200078e02ff */
[----:B------:R-:W-:-:S04]  /*23b0*/  IADD3 R13, PT, PT, -R13, RZ, RZ ;  /* 0x000000ff0d0d7210 */ /* 0x000fc80007ffe1ff */
[----:B------:R-:W-:Y:S01]  /*23c0*/  IADD3 R18, P1, PT, R14, R17, RZ ;  /* 0x000000110e127210 */ /* 0x000fe20007f3e0ff */
[----:B------:R-:W-:-:S03]  /*23d0*/  IMAD R9, R2, R13, R9 ;  /* 0x0000000d02097224 */ /* 0x000fc600078e0209 */
[----:B------:R-:W-:Y:S02]  /*23e0*/  LEA.HI.X.SX32 R19, R17, R15, 0x1, P1 ;  /* 0x0000000f11137211 */ /* 0x000fe400008f0eff */
[----:B------:R-:W-:Y:S01]  /*23f0*/  VIMNMX.U32 R17, PT, PT, R12, R8, PT ;  /* 0x000000080c117248 */ /* 0x000fe20003fe0000 */
[----:B------:R-:W-:-:S05]  /*2400*/  IMAD.WIDE R18, R9, 0x4, R18 ;  /* 0x0000000409127825 */ /* 0x000fca00078e0212 */
[----:B------:R-:W2:Y:S01]  /*2410*/  ATOM.E.CAS.STRONG.GPU PT, R17, [R18], R16, R17 ;  /* 0x000000101211738b */ /* 0x000ea200001ee111 */
[----:B------:R-:W-:Y:S02]  /*2420*/  IMAD.MOV.U32 R9, RZ, RZ, R8 ;  /* 0x000000ffff097224 */ /* 0x000fe400078e0008 */
[----:B------:R-:W-:Y:S01]  /*2430*/  IMAD.MOV.U32 R23, RZ, RZ, R12 ;  /* 0x000000ffff177224 */ /* 0x000fe200078e000c */
[----:B--2---:R-:W-:-:S13]  /*2440*/  ISETP.NE.AND P1, PT, R17, R16, PT ;  /* 0x000000101100720c */ /* 0x004fda0003f25270 */
[----:B------:R-:W-:Y:S05]  /*2450*/  @!P1 BRA `(.L_x_21) ;  /* 0x00000008006c9947 */ /* 0x000fea0003800000 */
[----:B------:R-:W-:Y:S01]  /*2460*/  ISETP.NE.AND P1, PT, R12, RZ, PT ;  /* 0x000000ff0c00720c */ /* 0x000fe20003f25270 */
[----:B------:R-:W-:Y:S01]  /*2470*/  BSSY B1, `(.L_x_28) ;  /* 0x000004c000017945 */ /* 0x000fe20003800000 */
[----:B------:R-:W-:-:S11]  /*2480*/  MOV R12, RZ ;  /* 0x000000ff000c7202 */ /* 0x000fd60000000f00 */
        /* <DEDUP_REMOVED lines=36> */
[----:B------:R-:W-:-:S06]  /*26d0*/  IMAD.WIDE R16, R27, 0x4, R12 ;  /* 0x000000041b107825 */ /* 0x000fcc00078e020c */
[----:B------:R-:W2:Y:S01]  /*26e0*/  LD.E R17, desc[UR4][R16.64] ;  /* 0x0000000410117980 */ /* 0x000ea2000c101900 */
[----:B------:R-:W-:Y:S01]  /*26f0*/  IMAD.MOV.U32 R12, RZ, RZ, R18 ;  /* 0x000000ffff0c7224 */ /* 0x000fe200078e0012 */
[----:B--2---:R-:W-:-:S13]  /*2700*/  ISETP.NE.AND P1, PT, R17, R18, PT ;  /* 0x000000121100720c */ /* 0x004fda0003f25270 */
[----:B------:R-:W-:Y:S05]  /*2710*/  @!P1 BRA `(.L_x_29) ;  /* 0x0000000000849947 */ /* 0x000fea0003800000 */
[----:B------:R-:W-:Y:S01]  /*2720*/  MOV R13, R19 ;  /* 0x00000013000d7202 */ /* 0x000fe20000000f00 */
[----:B------:R-:W-:Y:S02]  /*2730*/  IMAD.MOV.U32 R23, RZ, RZ, R21 ;  /* 0x000000ffff177224 */ /* 0x000fe400078e0015 */
[----:B------:R-:W-:-:S07]  /*2740*/  IMAD.MOV.U32 R19, RZ, RZ, R17 ;  /* 0x000000ffff137224 */ /* 0x000fce00078e0011 */
.L_x_30:
        /* <DEDUP_REMOVED lines=16> */
[----:B------:R-:W-:-:S03]  /*2850*/  IMAD.MOV.U32 R23, RZ, RZ, R27 ;  /* 0x000000ffff177224 */ /* 0x000fc600078e001b */
[----:B------:R-:W-:Y:S01]  /*2860*/  IADD3 R22, PT, PT, -R25, RZ, RZ ;  /* 0x000000ff19167210 */ /* 0x000fe20007ffe1ff */
[----:B------:R-:W-:-:S04]  /*2870*/  IMAD R18, R0, R25, RZ ;  /* 0x0000001900127224 */ /* 0x000fc800078e02ff */
[----:B------:R-:W-:Y:S01]  /*2880*/  IMAD R27, R2, R22, R29 ;  /* 0x00000016021b7224 */ /* 0x000fe200078e021d */
[----:B------:R-:W-:-:S04]  /*2890*/  IADD3 R16, P1, PT, R14, R18, RZ ;  /* 0x000000120e107210 */ /* 0x000fc80007f3e0ff */
[----:B------:R-:W-:Y:S01]  /*28a0*/  LEA.HI.X.SX32 R17, R18, R15, 0x1, P1 ;  /* 0x0000000f12117211 */ /* 0x000fe200008f0eff */
[----:B------:R-:W-:Y:S02]  /*28b0*/  IMAD.MOV.U32 R18, RZ, RZ, R12 ;  /* 0x000000ffff127224 */ /* 0x000fe400078e000c */
[----:B------:R-:W-:-:S03]  /*28c0*/  IMAD.WIDE R16, R27, 0x4, R16 ;  /* 0x000000041b107825 */ /* 0x000fc600078e0210 */
[----:B------:R0:W-:Y:S04]  /*28d0*/  ATOM.E.CAS.STRONG.GPU PT, RZ, [R20], R18, R19 ;  /* 0x0000001214ff738b */ /* 0x0001e800001ee113 */
[----:B------:R-:W2:Y:S01]  /*28e0*/  LD.E R16, desc[UR4][R16.64] ;  /* 0x0000000410107980 */ /* 0x000ea2000c101900 */
[-C--:B------:R-:W-:Y:S02]  /*28f0*/  MOV R12, R19.reuse ;  /* 0x00000013000c7202 */ /* 0x080fe40000000f00 */
[----:B--2---:R-:W-:Y:S01]  /*2900*/  ISETP.NE.AND P1, PT, R16, R19, PT ;  /* 0x000000131000720c */ /* 0x004fe20003f25270 */
[----:B0-----:R-:W-:-:S12]  /*2910*/  IMAD.MOV.U32 R19, RZ, RZ, R16 ;  /* 0x000000ffff137224 */ /* 0x001fd800078e0010 */
[----:B------:R-:W-:Y:S05]  /*2920*/  @P1 BRA `(.L_x_30) ;  /* 0xfffffffc00881947 */ /* 0x000fea000383ffff */
.L_x_29:
[----:B------:R-:W-:Y:S05]  /*2930*/  BSYNC B1 ;  /* 0x0000000000017941 */ /* 0x000fea0003800000 */
.L_x_28:
[----:B------:R-:W-:Y:S01]  /*2940*/  ISETP.NE.AND P1, PT, R8, RZ, PT ;  /* 0x000000ff0800720c */ /* 0x000fe20003f25270 */
[----:B------:R-:W-:Y:S01]  /*2950*/  BSSY B1, `(.L_x_31) ;  /* 0x0000049000017945 */ /* 0x000fe20003800000 */
[----:B------:R-:W-:-:S11]  /*2960*/  IMAD.MOV.U32 R8, RZ, RZ, RZ ;  /* 0x000000ffff087224 */ /* 0x000fd600078e00ff */
        /* <DEDUP_REMOVED lines=42> */
.L_x_33:
        /* <DEDUP_REMOVED lines=29> */
.L_x_32:
[----:B------:R-:W-:Y:S05]  /*2de0*/  BSYNC B1 ;  /* 0x0000000000017941 */ /* 0x000fea0003800000 */
.L_x_31:
[----:B------:R-:W-:-:S13]  /*2df0*/  ISETP.NE.AND P0, PT, R12, R8, PT ;  /* 0x000000080c00720c */ /* 0x000fda0003f05270 */
[----:B------:R-:W-:Y:S05]  /*2e00*/  @P0 BRA `(.L_x_34) ;  /* 0xfffffff4000c0947 */ /* 0x000fea000383ffff */
.L_x_21:
[----:B------:R-:W-:Y:S05]  /*2e10*/  BSYNC B0 ;  /* 0x0000000000007941 */ /* 0x000fea0003800000 */
.L_x_20:
[----:B------:R-:W-:-:S05]  /*2e20*/  IMAD.WIDE R6, R5, 0x4, R6 ;  /* 0x0000000405067825 */ /* 0x000fca00078e0206 */
[----:B------:R-:W2:Y:S01]  /*2e30*/  LD.E R4, desc[UR4][R6.64] ;  /* 0x0000000406047980 */ /* 0x000ea2000c101900 */
[----:B------:R-:W-:Y:S01]  /*2e40*/  BSSY B0, `(.L_x_35) ;  /* 0x000015d000007945 */ /* 0x000fe20003800000 */
[----:B--2---:R-:W-:-:S13]  /*2e50*/  ISETP.NE.AND P0, PT, R4, RZ, PT ;  /* 0x000000ff0400720c */ /* 0x004fda0003f05270 */
[----:B------:R-:W-:Y:S05]  /*2e60*/  @!P0 BRA `(.L_x_36) ;  /* 0x0000001400688947 */ /* 0x000fea0003800000 */
[----:B------:R-:W0:Y:S01]  /*2e70*/  I2F.U32.RP R11, R2 ;  /* 0x00000002000b7306 */ /* 0x000e220000209000 */
[----:B------:R-:W-:Y:S02]  /*2e80*/  IMAD.MOV R5, RZ, RZ, -R2 ;  /* 0x000000ffff057224 */ /* 0x000fe400078e0a02 */
[----:B------:R-:W-:-:S05]  /*2e90*/  VIADD R17, R10, 0xffffffff ;  /* 0xffffffff0a117836 */ /* 0x000fca0000000000 */
[----:B0-----:R-:W0:Y:S02]  /*2ea0*/  MUFU.RCP R11, R11 ;  /* 0x0000000b000b7308 */ /* 0x001e240000001000 */
[----:B0-----:R-:W-:Y:S01]  /*2eb0*/  VIADD R8, R11, 0xffffffe ;  /* 0x0ffffffe0b087836 */ /* 0x001fe20000000000 */
[----:B------:R-:W-:-:S05]  /*2ec0*/  LOP3.LUT R11, RZ, R2, RZ, 0x33, !PT ;  /* 0x00000002ff0b7212 */ /* 0x000fca00078e33ff */
[----:B------:R0:W1:Y:S02]  /*2ed0*/  F2I.FTZ.U32.TRUNC.NTZ R9, R8 ;  /* 0x0000000800097305 */ /* 0x000064000021f000 */
[----:B0-----:R-:W-:Y:S02]  /*2ee0*/  HFMA2 R8, -RZ, RZ, 0, 0 ;  /* 0x00000000ff087431 */ /* 0x001fe400000001ff */
[----:B-1----:R-:W-:-:S04]  /*2ef0*/  IMAD R5, R5, R9, RZ ;  /* 0x0000000905057224 */ /* 0x002fc800078e02ff */
[----:B------:R-:W-:-:S06]  /*2f00*/  IMAD.HI.U32 R5, R9, R5, R8 ;  /* 0x0000000509057227 */ /* 0x000fcc00078e0008 */
[----:B------:R-:W-:-:S04]  /*2f10*/  IMAD.HI.U32 R12, R5, R17, RZ ;  /* 0x00000011050c7227 */ /* 0x000fc800078e00ff */
[----:B------:R-:W-:-:S04]  /*2f20*/  IMAD.MOV R9, RZ, RZ, -R12 ;  /* 0x000000ffff097224 */ /* 0x000fc800078e0a0c */
[----:B------:R-:W-:-:S05]  /*2f30*/  IMAD R9, R2, R9, R17 ;  /* 0x0000000902097224 */ /* 0x000fca00078e0211 */
[----:B------:R-:W-:-:S13]  /*2f40*/  ISETP.GE.U32.AND P0, PT, R9, R2, PT ;  /* 0x000000020900720c */ /* 0x000fda0003f06070 */
[----:B------:R-:W-:Y:S01]  /*2f50*/  @P0 IADD3 R9, PT, PT, -R2, R9, RZ ;  /* 0x0000000902090210 */ /* 0x000fe20007ffe1ff */
[----:B------:R-:W-:Y:S01]  /*2f60*/  @P0 VIADD R12, R12, 0x1 ;  /* 0x000000010c0c0836 */ /* 0x000fe20000000000 */
[----:B------:R-:W-:Y:S02]  /*2f70*/  ISETP.NE.U32.AND P0, PT, R2, RZ, PT ;  /* 0x000000ff0200720c */ /* 0x000fe40003f05070 */
        /* <DEDUP_REMOVED lines=10> */
[----:B------:R-:W-:Y:S01]  /*3020*/  BSSY.RECONVERGENT B1, `(.L_x_37) ;  /* 0x0000036000017945 */ /* 0x000fe20003800200 */
        /* <DEDUP_REMOVED lines=23> */
[----:B------:R-:W-:Y:S01]  /*31a0*/  IMAD.MOV.U32 R19, RZ, RZ, R13 ;  /* 0x000000ffff137224 */ /* 0x000fe200078e000d */
[----:B------:R-:W-:-:S07]  /*31b0*/  MOV R21, R12 ;  /* 0x0000000c00157202 */ /* 0x000fce0000000f00 */
.L_x_39:
        /* <DEDUP_REMOVED lines=28> */
.L_x_38:
[----:B------:R-:W-:Y:S05]  /*3380*/  BSYNC.RECONVERGENT B1 ;  /* 0x0000000000017941 */ /* 0x000fea0003800200 */
.L_x_37:
[----:B------:R-:W-:-:S04]  /*3390*/  VIADD R19, R4, 0xffffffff ;  /* 0xffffffff04137836 */ /* 0x000fc80000000000 */
[----:B------:R-:W-:-:S05]  /*33a0*/  IMAD.HI.U32 R12, R5, R19, RZ ;  /* 0x00000013050c7227 */ /* 0x000fca00078e00ff */
[----:B------:R-:W-:-:S05]  /*33b0*/  IADD3 R9, PT, PT, -R12, RZ, RZ ;  /* 0x000000ff0c097210 */ /* 0x000fca0007ffe1ff */
[----:B------:R-:W-:-:S05]  /*33c0*/  IMAD R9, R2, R9, R19 ;  /* 0x0000000902097224 */ /* 0x000fca00078e0213 */
[----:B------:R-:W-:-:S13]  /*33d0*/  ISETP.GE.U32.AND P1, PT, R9, R2, PT ;  /* 0x000000020900720c */ /* 0x000fda0003f26070 */
[----:B------:R-:W-:Y:S01]  /*33e0*/  @P1 IMAD.IADD R9, R9, 0x1, -R2 ;  /* 0x0000000109091824 */ /* 0x000fe200078e0a02 */
[----:B------:R-:W-:-:S04]  /*33f0*/  @P1 IADD3 R12, PT, PT, R12, 0x1, RZ ;  /* 0x000000010c0c1810 */ /* 0x000fc80007ffe0ff */
        /* <DEDUP_REMOVED lines=34> */
[----:B------:R-:W-:-:S07]  /*3620*/  MOV R21, R19 ;  /* 0x0000001300157202 */ /* 0x000fce0000000f00 */
.L_x_42:
        /* <DEDUP_REMOVED lines=24> */
[----:B------:R-:W-:Y:S01]  /*37b0*/  IMAD.MOV.U32 R4, RZ, RZ, R13 ;  /* 0x000000ffff047224 */ /* 0x000fe200078e000d */
[-C--:B0-----:R-:W-:Y:S02]  /*37c0*/  MOV R12, R13.reuse ;  /* 0x0000000d000c7202 */ /* 0x081fe40000000f00 */
[----:B--2---:R-:W-:Y:S01]  /*37d0*/  ISETP.NE.AND P1, PT, R16, R13, PT ;  /* 0x0000000d1000720c */ /* 0x004fe20003f25270 */
[----:B------:R-:W-:-:S12]  /*37e0*/  IMAD.MOV.U32 R13, RZ, RZ, R16 ;  /* 0x000000ffff0d7224 */ /* 0x000fd800078e0010 */
[----:B------:R-:W-:Y:S05]  /*37f0*/  @P1 BRA `(.L_x_42) ;  /* 0xfffffffc008c1947 */ /* 0x000fea000383ffff */
[----:B------:R-:W-:Y:S05]  /*3800*/  BSYNC.RECONVERGENT B2 ;  /* 0x0000000000027941 */ /* 0x000fea0003800200 */
.L_x_41:
[----:B------:R-:W-:Y:S05]  /*3810*/  BSYNC.RECONVERGENT B1 ;  /* 0x0000000000017941 */ /* 0x000fea0003800200 */
.L_x_40:
[----:B------:R-:W-:-:S13]  /*3820*/  ISETP.NE.AND P0, PT, R8, R4, PT ;  /* 0x000000040800720c */ /* 0x000fda0003f05270 */
[----:B------:R-:W-:Y:S05]  /*3830*/  @!P0 BRA `(.L_x_36) ;  /* 0x0000000800f48947 */ /* 0x000fea0003800000 */
.L_x_49:
[----:B------:R-:W0:Y:S01]  /*3840*/  I2F.U32.RP R11, R2 ;  /* 0x00000002000b7306 */ /* 0x000e220000209000 */
[----:B------:R-:W-:Y:S02]  /*3850*/  HFMA2 R16, -RZ, RZ, 0, 0 ;  /* 0x00000000ff107431 */ /* 0x000fe400000001ff */
[----:B------:R-:W-:Y:S01]  /*3860*/  IMAD.MOV R9, RZ, RZ, -R2 ;  /* 0x000000ffff097224 */ /* 0x000fe200078e0a02 */
[----:B------:R-:W-:Y:S01]  /*3870*/  VIMNMX.U32 R12, PT, PT, R8, R4, !PT ;  /* 0x00000004080c7248 */ /* 0x000fe20007fe0000 */
[----:B------:R-:W-:Y:S05]  /*3880*/  YIELD ;  /* 0x0000000000007946 */ /* 0x000fea0003800000 */
[----:B------:R-:W-:Y:S01]  /*3890*/  VIADD R5, R12, 0xffffffff ;  /* 0xffffffff0c057836 */ /* 0x000fe20000000000 */
[----:B0-----:R-:W0:Y:S02]  /*38a0*/  MUFU.RCP R11, R11 ;  /* 0x0000000b000b7308 */ /* 0x001e240000001000 */
[----:B0-----:R-:W-:-:S06]  /*38b0*/  IADD3 R17, PT, PT, R11, 0xffffffe, RZ ;  /* 0x0ffffffe0b117810 */ /* 0x001fcc0007ffe0ff */
[----:B------:R-:W0:Y:S02]  /*38c0*/  F2I.FTZ.U32.TRUNC.NTZ R17, R17 ;  /* 0x0000001100117305 */ /* 0x000e24000021f000 */
[----:B0-----:R-:W-:-:S04]  /*38d0*/  IMAD R9, R9, R17, RZ ;  /* 0x0000001109097224 */ /* 0x001fc800078e02ff */
[----:B------:R-:W-:-:S06]  /*38e0*/  IMAD.HI.U32 R9, R17, R9, R16 ;  /* 0x0000000911097227 */ /* 0x000fcc00078e0010 */
[----:B------:R-:W-:-:S05]  /*38f0*/  IMAD.HI.U32 R16, R9, R5, RZ ;  /* 0x0000000509107227 */ /* 0x000fca00078e00ff */
[----:B------:R-:W-:-:S05]  /*3900*/  IADD3 R11, PT, PT, -R16, RZ, RZ ;  /* 0x000000ff100b7210 */ /* 0x000fca0007ffe1ff */
[----:B------:R-:W-:-:S05]  /*3910*/  IMAD R11, R2, R11, R5 ;  /* 0x0000000b020b7224 */ /* 0x000fca00078e0205 */
[----:B------:R-:W-:-:S13]  /*3920*/  ISETP.GE.U32.AND P0, PT, R11, R2, PT ;  /* 0x000000020b00720c */ /* 0x000fda0003f06070 */
[----:B------:R-:W-:Y:S01]  /*3930*/  @P0 IMAD.IADD R11, R11, 0x1, -R2 ;  /* 0x000000010b0b0824 */ /* 0x000fe200078e0a02 */
[----:B------:R-:W-:Y:S02]  /*3940*/  @P0 IADD3 R16, PT, PT, R16, 0x1, RZ ;  /* 0x0000000110100810 */ /* 0x000fe40007ffe0ff */
        /* <DEDUP_REMOVED lines=58> */
[----:B------:R-:W-:Y:S01]  /*3cf0*/  IMAD.MOV.U32 R8, RZ, RZ, R16 ;  /* 0x000000ffff087224 */ /* 0x000fe200078e0010 */
[----:B--2---:R-:W-:-:S13]  /*3d00*/  ISETP.NE.AND P1, PT, R13, R16, PT ;  /* 0x000000100d00720c */ /* 0x004fda0003f25270 */
[----:B------:R-:W-:Y:S05]  /*3d10*/  @!P1 BRA `(.L_x_44) ;  /* 0x0000000000849947 */ /* 0x000fea0003800000 */
[----:B------:R-:W-:Y:S01]  /*3d20*/  MOV R21, R17 ;  /* 0x0000001100157202 */ /* 0x000fe20000000f00 */
[----:B------:R-:W-:Y:S01]  /*3d30*/  IMAD.MOV.U32 R23, RZ, RZ, R19 ;  /* 0x000000ffff177224 */ /* 0x000fe200078e0013 */
[----:B------:R-:W-:-:S07]  /*3d40*/  MOV R17, R13 ;  /* 0x0000000d00117202 */ /* 0x000fce0000000f00 */
.L_x_45:
[----:B------:R-:W-:Y:S01]  /*3d50*/  VIADD R29, R17, 0xffffffff ;  /* 0xffffffff111d7836 */ /* 0x000fe20000000000 */
[----:B------:R-:W-:Y:S05]  /*3d60*/  YIELD ;  /* 0x0000000000007946 */ /* 0x000fea0003800000 */
        /* <DEDUP_REMOVED lines=14> */
[----:B------:R-:W-:-:S05]  /*3e50*/  SEL R25, R11, R12, !P0 ;  /* 0x0000000c0b197207 */ /* 0x000fca0004000000 */
[----:B------:R-:W-:Y:S02]  /*3e60*/  IMAD R16, R0, R25, RZ ;  /* 0x0000001900107224 */ /* 0x000fe400078e02ff */
[----:B------:R-:W-:-:S03]  /*3e70*/  IMAD.MOV R20, RZ, RZ, -R25 ;  /* 0x000000ffff147224 */ /* 0x000fc600078e0a19 */
[----:B------:R-:W-:Y:S01]  /*3e80*/  IADD3 R12, P1, PT, R14, R16, RZ ;  /* 0x000000100e0c7210 */ /* 0x000fe20007f3e0ff */
[----:B------:R-:W-:-:S03]  /*3e90*/  IMAD R27, R2, R20, R29 ;  /* 0x00000014021b7224 */ /* 0x000fc600078e021d */
        /* <DEDUP_REMOVED lines=9> */
.L_x_44:
[----:B------:R-:W-:Y:S05]  /*3f30*/  BSYNC B1 ;  /* 0x0000000000017941 */ /* 0x000fea0003800000 */
.L_x_43:
[----:B------:R-:W-:Y:S01]  /*3f40*/  ISETP.NE.AND P1, PT, R4, RZ, PT ;  /* 0x000000ff0400720c */ /* 0x000fe20003f25270 */
[----:B------:R-:W-:Y:S01]  /*3f50*/  BSSY B1, `(.L_x_46) ;  /* 0x0000049000017945 */ /* 0x000fe20003800000 */
[----:B------:R-:W-:-:S11]  /*3f60*/  HFMA2 R4, -RZ, RZ, 0, 0 ;  /* 0x00000000ff047431 */ /* 0x000fd600000001ff */
        /* <DEDUP_REMOVED lines=41> */
[----:B------:R-:W-:-:S07]  /*4200*/  IMAD.MOV.U32 R21, RZ, RZ, R17 ;  /* 0x000000ffff157224 */ /* 0x000fce00078e0011 */
.L_x_48:
[----:B------:R-:W-:Y:S01]  /*4210*/  IADD3 R27, PT, PT, R5, -0x1, RZ ;  /* 0xffffffff051b7810 */ /* 0x000fe20007ffe0ff */
        /* <DEDUP_REMOVED lines=8> */
[----:B------:R-:W-:Y:S02]  /*42a0*/  IMAD R13, R0, R21, RZ ;  /* 0x00000015000d7224 */ /* 0x000fe400078e02ff */
[----:B------:R-:W-:-:S03]  /*42b0*/  IMAD.MOV.U32 R21, RZ, RZ, R23 ;  /* 0x000000ffff157224 */ /* 0x000fc600078e0017 */
[----:B------:R-:W-:-:S04]  /*42c0*/  IADD3 R16, P1, PT, R14, R13, RZ ;  /* 0x0000000d0e107210 */ /* 0x000fc80007f3e0ff */
[----:B------:R-:W-:-:S03]  /*42d0*/  LEA.HI.X.SX32 R17, R13, R15, 0x1, P1 ;  /* 0x0000000f0d117211 */ /* 0x000fc600008f0eff */
[----:B------:R-:W-:Y:S01]  /*42e0*/  @P2 IADD3 R12, PT, PT, R12, 0x1, RZ ;  /* 0x000000010c0c2810 */ /* 0x000fe20007ffe0ff */
        /* <DEDUP_REMOVED lines=11> */
[-C--:B0-----:R-:W-:Y:S02]  /*43a0*/  MOV R4, R5.reuse ;  /* 0x0000000500047202 */ /* 0x081fe40000000f00 */
[----:B--2---:R-:W-:Y:S01]  /*43b0*/  ISETP.NE.AND P1, PT, R12, R5, PT ;  /* 0x000000050c00720c */ /* 0x004fe20003f25270 */
[----:B------:R-:W-:-:S12]  /*43c0*/  IMAD.MOV.U32 R5, RZ, RZ, R12 ;  /* 0x000000ffff057224 */ /* 0x000fd800078e000c */
[----:B------:R-:W-:Y:S05]  /*43d0*/  @P1 BRA `(.L_x_48) ;  /* 0xfffffffc008c1947 */ /* 0x000fea000383ffff */
.L_x_47:
[----:B------:R-:W-:Y:S05]  /*43e0*/  BSYNC B1 ;  /* 0x0000000000017941 */ /* 0x000fea0003800000 */
.L_x_46:
[----:B------:R-:W-:-:S13]  /*43f0*/  ISETP.NE.AND P0, PT, R8, R4, PT ;  /* 0x000000040800720c */ /* 0x000fda0003f05270 */
[----:B------:R-:W-:Y:S05]  /*4400*/  @P0 BRA `(.L_x_49) ;  /* 0xfffffff4000c0947 */ /* 0x000fea000383ffff */
.L_x_36:
[----:B------:R-:W-:Y:S05]  /*4410*/  BSYNC B0 ;  /* 0x0000000000007941 */ /* 0x000fea0003800000 */
.L_x_35:
[----:B------:R-:W-:-:S13]  /*4420*/  ISETP.GE.AND P0, PT, R3, R2, PT ;  /* 0x000000020300720c */ /* 0x000fda0003f06270 */
[----:B------:R-:W-:Y:S05]  /*4430*/  @P0 EXIT ;  /* 0x000000000000094d */ /* 0x000fea0003800000 */
[----:B------:R-:W2:Y:S02]  /*4440*/  LD.E R8, desc[UR4][R6.64+0x4] ;  /* 0x0000040406087980 */ /* 0x000ea4000c101900 */
[----:B--2---:R-:W-:-:S13]  /*4450*/  ISETP.NE.AND P0, PT, R8, RZ, PT ;  /* 0x000000ff0800720c */ /* 0x004fda0003f05270 */
[----:B------:R-:W-:Y:S05]  /*4460*/  @!P0 EXIT ;  /* 0x000000000000894d */ /* 0x000fea0003800000 */
[----:B------:R-:W0:Y:S01]  /*4470*/  I2F.U32.RP R3, R2 ;  /* 0x0000000200037306 */ /* 0x000e220000209000 */
[----:B------:R-:W-:Y:S02]  /*4480*/  IMAD.MOV R7, RZ, RZ, -R2 ;  /* 0x000000ffff077224 */ /* 0x000fe400078e0a02 */
[----:B------:R-:W-:-:S05]  /*4490*/  VIADD R17, R10, 0xffffffff ;  /* 0xffffffff0a117836 */ /* 0x000fca0000000000 */
[----:B0-----:R-:W0:Y:S02]  /*44a0*/  MUFU.RCP R3, R3 ;  /* 0x0000000300037308 */ /* 0x001e240000001000 */
[----:B0-----:R-:W-:Y:S02]  /*44b0*/  IADD3 R4, PT, PT, R3, 0xffffffe, RZ ;  /* 0x0ffffffe03047810 */ /* 0x001fe40007ffe0ff */
[----:B------:R-:W-:-:S04]  /*44c0*/  LOP3.LUT R3, RZ, R2, RZ, 0x33, !PT ;  /* 0x00000002ff037212 */ /* 0x000fc800078e33ff */
[----:B------:R0:W1:Y:S02]  /*44d0*/  F2I.FTZ.U32.TRUNC.NTZ R5, R4 ;  /* 0x0000000400057305 */ /* 0x000064000021f000 */
[----:B0-----:R-:W-:Y:S02]  /*44e0*/  HFMA2 R4, -RZ, RZ, 0, 0 ;  /* 0x00000000ff047431 */ /* 0x001fe400000001ff */
[----:B-1----:R-:W-:-:S04]  /*44f0*/  IMAD R7, R7, R5, RZ ;  /* 0x0000000507077224 */ /* 0x002fc800078e02ff */
        /* <DEDUP_REMOVED lines=42> */
.L_x_52:
        /* <DEDUP_REMOVED lines=9> */
[----:B------:R-:W-:-:S11]  /*4830*/  MOV R13, R19 ;  /* 0x00000013000d7202 */ /* 0x000fd60000000f00 */
[----:B------:R-:W-:-:S05]  /*4840*/  @P2 VIADD R6, R6, 0x1 ;  /* 0x0000000106062836 */ /* 0x000fca0000000000 */
[----:B------:R-:W-:Y:S02]  /*4850*/  SEL R19, R3, R6, !P0 ;  /* 0x0000000603137207 */ /* 0x000fe40004000000 */
[----:B------:R-:W-:-:S03]  /*4860*/  IADD3 R6, P1, PT, R14, R7, RZ ;  /* 0x000000070e067210 */ /* 0x000fc60007f3e0ff */
[----:B------:R-:W-:Y:S01]  /*4870*/  IMAD R9, R0, R19, RZ ;  /* 0x0000001300097224 */ /* 0x000fe200078e02ff */
[----:B------:R-:W-:Y:S01]  /*4880*/  LEA.HI.X.SX32 R7, R7, R15, 0x1, P1 ;  /* 0x0000000f07077211 */ /* 0x000fe200008f0eff */
[----:B------:R-:W-:-:S03]  /*4890*/  IMAD.MOV R12, RZ, RZ, -R19 ;  /* 0x000000ffff0c7224 */ /* 0x000fc600078e0a13 */
[----:B------:R-:W-:Y:S01]  /*48a0*/  IADD3 R8, P1, PT, R14, R9, RZ ;  /* 0x000000090e087210 */ /* 0x000fe20007f3e0ff */
[----:B------:R-:W-:Y:S01]  /*48b0*/  IMAD.WIDE R6, R17, 0x4, R6 ;  /* 0x0000000411067825 */ /* 0x000fe200078e0206 */
[----:B------:R-:W-:Y:S02]  /*48c0*/  MOV R17, R21 ;  /* 0x0000001500117202 */ /* 0x000fe40000000f00 */
[----:B------:R-:W-:Y:S01]  /*48d0*/  LEA.HI.X.SX32 R9, R9, R15, 0x1, P1 ;  /* 0x0000000f09097211 */ /* 0x000fe200008f0eff */
[----:B------:R-:W-:Y:S01]  /*48e0*/  IMAD R21, R2, R12, R23 ;  /* 0x0000000c02157224 */ /* 0x000fe200078e0217 */
[----:B------:R0:W-:Y:S03]  /*48f0*/  ATOM.E.CAS.STRONG.GPU PT, RZ, [R6], R10, R11 ;  /* 0x0000000a06ff738b */ /* 0x0001e600001ee10b */
[----:B------:R-:W-:-:S06]  /*4900*/  IMAD.WIDE R8, R21, 0x4, R8 ;  /* 0x0000000415087825 */ /* 0x000fcc00078e0208 */
[----:B------:R-:W2:Y:S01]  /*4910*/  LD.E R8, desc[UR4][R8.64] ;  /* 0x0000000408087980 */ /* 0x000ea2000c101900 */
[----:B0-----:R-:W-:Y:S01]  /*4920*/  IMAD.MOV.U32 R10, RZ, RZ, R11 ;  /* 0x000000ffff0a7224 */ /* 0x001fe200078e000b */
[----:B--2---:R-:W-:Y:S02]  /*4930*/  ISETP.NE.AND P1, PT, R8, R11, PT ;  /* 0x0000000b0800720c */ /* 0x004fe40003f25270 */
[----:B------:R-:W-:-:S11]  /*4940*/  MOV R11, R8 ;  /* 0x00000008000b7202 */ /* 0x000fd60000000f00 */
[----:B------:R-:W-:Y:S05]  /*4950*/  @P1 BRA `(.L_x_52) ;  /* 0xfffffffc00901947 */ /* 0x000fea000383ffff */
.L_x_51:
[----:B------:R-:W-:Y:S05]  /*4960*/  BSYNC.RECONVERGENT B0 ;  /* 0x0000000000007941 */ /* 0x000fea0003800200 */
.L_x_50:
        /* <DEDUP_REMOVED lines=41> */
.L_x_55:
[----:B------:R-:W-:-:S05]  /*4c00*/  IADD3 R23, PT, PT, R7, -0x1, RZ ;  /* 0xffffffff07177810 */ /* 0x000fca0007ffe0ff */
        /* <DEDUP_REMOVED lines=23> */
[-C--:B------:R-:W-:Y:S01]  /*4d80*/  MOV R4, R7.reuse ;  /* 0x0000000700047202 */ /* 0x080fe20000000f00 */
[----:B0-----:R-:W-:Y:S01]  /*4d90*/  IMAD.MOV.U32 R6, RZ, RZ, R7 ;  /* 0x000000ffff067224 */ /* 0x001fe200078e0007 */
[----:B--2---:R-:W-:Y:S02]  /*4da0*/  ISETP.NE.AND P1, PT, R12, R7, PT ;  /* 0x000000070c00720c */ /* 0x004fe40003f25270 */
[----:B------:R-:W-:-:S11]  /*4db0*/  MOV R7, R12 ;  /* 0x0000000c00077202 */ /* 0x000fd60000000f00 */
[----:B------:R-:W-:Y:S05]  /*4dc0*/  @P1 BRA `(.L_x_55) ;  /* 0xfffffffc008c1947 */ /* 0x000fea000383ffff */
[----:B------:R-:W-:Y:S05]  /*4dd0*/  BSYNC.RECONVERGENT B1 ;  /* 0x0000000000017941 */ /* 0x000fea0003800200 */
.L_x_54:
[----:B------:R-:W-:Y:S05]  /*4de0*/  BSYNC.RECONVERGENT B0 ;  /* 0x0000000000007941 */ /* 0x000fea0003800200 */
.L_x_53:
[----:B------:R-:W-:-:S13]  /*4df0*/  ISETP.NE.AND P0, PT, R10, R4, PT ;  /* 0x000000040a00720c */ /* 0x000fda0003f05270 */
[----:B------:R-:W-:Y:S05]  /*4e00*/  @!P0 EXIT ;  /* 0x000000000000894d */ /* 0x000fea0003800000 */
.L_x_62:
[----:B------:R-:W0:Y:S01]  /*4e10*/  I2F.U32.RP R3, R2 ;  /* 0x0000000200037306 */ /* 0x000e220000209000 */
[----:B------:R-:W-:Y:S01]  /*4e20*/  IADD3 R5, PT, PT, RZ, -R2, RZ ;  /* 0x80000002ff057210 */ /* 0x000fe20007ffe0ff */
[----:B------:R-:W-:Y:S01]  /*4e30*/  IMAD.MOV.U32 R6, RZ, RZ, RZ ;  /* 0x000000ffff067224 */ /* 0x000fe200078e00ff */
[----:B------:R-:W-:-:S05]  /*4e40*/  VIMNMX.U32 R8, PT, PT, R4, R10, !PT ;  /* 0x0000000a04087248 */ /* 0x000fca0007fe0000 */
[----:B0-----:R-:W0:Y:S02]  /*4e50*/  MUFU.RCP R3, R3 ;  /* 0x0000000300037308 */ /* 0x001e240000001000 */
[----:B0-----:R-:W-:-:S06]  /*4e60*/  VIADD R7, R3, 0xffffffe ;  /* 0x0ffffffe03077836 */ /* 0x001fcc0000000000 */
[----:B------:R-:W0:Y:S02]  /*4e70*/  F2I.FTZ.U32.TRUNC.NTZ R7, R7 ;  /* 0x0000000700077305 */ /* 0x000e24000021f000 */
[----:B0-----:R-:W-:-:S04]  /*4e80*/  IMAD R5, R5, R7, RZ ;  /* 0x0000000705057224 */ /* 0x001fc800078e02ff */
[----:B------:R-:W-:Y:S01]  /*4e90*/  IMAD.HI.U32 R6, R7, R5, R6 ;  /* 0x0000000507067227 */ /* 0x000fe200078e0006 */
[----:B------:R-:W-:-:S05]  /*4ea0*/  IADD3 R5, PT, PT, R8, -0x1, RZ ;  /* 0xffffffff08057810 */ /* 0x000fca0007ffe0ff */
        /* <DEDUP_REMOVED lines=14> */
[----:B------:R-:W-:-:S03]  /*4f90*/  IMAD R5, R2, R7, R5 ;  /* 0x0000000702057224 */ /* 0x000fc600078e0205 */
[----:B------:R-:W-:Y:S02]  /*4fa0*/  LEA.HI.X.SX32 R13, R9, R15, 0x1, P1 ;  /* 0x0000000f090d7211 */ /* 0x000fe400008f0eff */
[----:B------:R-:W-:Y:S01]  /*4fb0*/  VIMNMX.U32 R9, PT, PT, R4, R10, PT ;  /* 0x0000000a04097248 */ /* 0x000fe20003fe0000 */
[----:B------:R-:W-:-:S05]  /*4fc0*/  IMAD.WIDE R12, R5, 0x4, R12 ;  /* 0x00000004050c7825 */ /* 0x000fca00078e020c */
[----:B------:R-:W2:Y:S02]  /*4fd0*/  ATOM.E.CAS.STRONG.GPU PT, R9, [R12], R8, R9 ;  /* 0x000000080c09738b */ /* 0x000ea400001ee109 */
[----:B--2---:R-:W-:-:S13]  /*4fe0*/  ISETP.NE.AND P1, PT, R9, R8, PT ;  /* 0x000000080900720c */ /* 0x004fda0003f25270 */
[----:B------:R-:W-:Y:S05]  /*4ff0*/  @!P1 EXIT ;  /* 0x000000000000994d */ /* 0x000fea0003800000 */
[----:B------:R-:W-:Y:S01]  /*5000*/  ISETP.NE.AND P1, PT, R10, RZ, PT ;  /* 0x000000ff0a00720c */ /* 0x000fe20003f25270 */
[----:B------:R-:W-:Y:S01]  /*5010*/  BSSY.RECONVERGENT B0, `(.L_x_56) ;  /* 0x000004a000007945 */ /* 0x000fe20003800200 */
[----:B------:R-:W-:Y:S01]  /*5020*/  MOV R13, R10 ;  /* 0x0000000a000d7202 */ /* 0x000fe20000000f00 */
[----:B------:R-:W-:Y:S02]  /*5030*/  HFMA2 R10, -RZ, RZ, 0, 0 ;  /* 0x00000000ff0a7431 */ /* 0x000fe400000001ff */
[----:B------:R-:W-:-:S08]  /*5040*/  IMAD.MOV.U32 R5, RZ, RZ, R4 ;  /* 0x000000ffff057224 */ /* 0x000fd000078e0004 */
        /* <DEDUP_REMOVED lines=41> */
.L_x_58:
        /* <DEDUP_REMOVED lines=19> */
[----:B------:R-:W-:Y:S02]  /*5410*/  IMAD R21, R2, R16, R23 ;  /* 0x0000001002157224 */ /* 0x000fe400078e0217 */
[----:B------:R-:W-:Y:S01]  /*5420*/  IMAD.MOV.U32 R16, RZ, RZ, R10 ;  /* 0x000000ffff107224 */ /* 0x000fe200078e000a */
[----:B------:R-:W-:-:S04]  /*5430*/  LEA.HI.X.SX32 R9, R25, R15, 0x1, P1 ;  /* 0x0000000f19097211 */ /* 0x000fc800008f0eff */
[----:B------:R0:W-:Y:S01]  /*5440*/  ATOM.E.CAS.STRONG.GPU PT, RZ, [R12], R16, R17 ;  /* 0x000000100cff738b */ /* 0x0001e200001ee111 */
[----:B------:R-:W-:-:S06]  /*5450*/  IMAD.WIDE R8, R21, 0x4, R8 ;  /* 0x0000000415087825 */ /* 0x000fcc00078e0208 */
[----:B------:R-:W2:Y:S01]  /*5460*/  LD.E R8, desc[UR4][R8.64] ;  /* 0x0000000408087980 */ /* 0x000ea2000c101900 */
[-C--:B------:R-:W-:Y:S02]  /*5470*/  MOV R10, R17.reuse ;  /* 0x00000011000a7202 */ /* 0x080fe40000000f00 */
[----:B--2---:R-:W-:Y:S01]  /*5480*/  ISETP.NE.AND P1, PT, R8, R17, PT ;  /* 0x000000110800720c */ /* 0x004fe20003f25270 */
[----:B0-----:R-:W-:-:S12]  /*5490*/  IMAD.MOV.U32 R17, RZ, RZ, R8 ;  /* 0x000000ffff117224 */ /* 0x001fd800078e0008 */
[----:B------:R-:W-:Y:S05]  /*54a0*/  @P1 BRA `(.L_x_58) ;  /* 0xfffffffc008c1947 */ /* 0x000fea000383ffff */
.L_x_57:
[----:B------:R-:W-:Y:S05]  /*54b0*/  BSYNC.RECONVERGENT B0 ;  /* 0x0000000000007941 */ /* 0x000fea0003800200 */
.L_x_56:
[----:B------:R-:W-:Y:S01]  /*54c0*/  ISETP.NE.AND P1, PT, R4, RZ, PT ;  /* 0x000000ff0400720c */ /* 0x000fe20003f25270 */
[----:B------:R-:W-:Y:S01]  /*54d0*/  BSSY.RECONVERGENT B0, `(.L_x_59) ;  /* 0x0000047000007945 */ /* 0x000fe20003800200 */
        /* <DEDUP_REMOVED lines=42> */
.L_x_61:
        /* <DEDUP_REMOVED lines=28> */
.L_x_60:
[----:B------:R-:W-:Y:S05]  /*5940*/  BSYNC.RECONVERGENT B0 ;  /* 0x0000000000007941 */ /* 0x000fea0003800200 */
.L_x_59:
[----:B------:R-:W-:-:S13]  /*5950*/  ISETP.NE.AND P0, PT, R10, R4, PT ;  /* 0x000000040a00720c */ /* 0x000fda0003f05270 */
[----:B------:R-:W-:Y:S05]  /*5960*/  @P0 BRA `(.L_x_62) ;  /* 0xfffffff400280947 */ /* 0x000fea000383ffff */
[----:B------:R-:W-:Y:S05]  /*5970*/  EXIT ;  /* 0x000000000000794d */ /* 0x000fea0003800000 */
.L_x_63:
        /* <DEDUP_REMOVED lines=16> */
.L_x_163:


//--------------------- .text._Z22batchInitLabels_kernelPK19NppiImageDescriptorPS_iii --------------------------
	.section	.text._Z22batchInitLabels_kernelPK19NppiImageDescriptorPS_iii,"ax",@progbits
	.align	128
        .global         _Z22batchInitLabels_kernelPK19NppiImageDescriptorPS_iii
        .type           _Z22batchInitLabels_kernelPK19NppiImageDescriptorPS_iii,@function
        .size           _Z22batchInitLabels_kernelPK19NppiImageDescriptorPS_iii,(.L_x_164 - _Z22batchInitLabels_kernelPK19NppiImageDescriptorPS_iii)
        .other          _Z22batchInitLabels_kernelPK19NppiImageDescriptorPS_iii,@"STO_CUDA_ENTRY STV_DEFAULT"
_Z22batchInitLabels_kernelPK19NppiImageDescriptorPS_iii:
.text._Z22batchInitLabels_kernelPK19NppiImageDescriptorPS_iii:
        /* <DEDUP_REMOVED lines=21> */
[----:B------:R-:W0:Y:S02]  /*0150*/  LDC.64 R6, c[0x0][0x380] ;  /* 0x0000e000ff067b82 */ /* 0x000e240000000a00 */
[----:B0-----:R-:W-:-:S05]  /*0160*/  IMAD.WIDE.U32 R6, R9, 0x18, R6 ;  /* 0x0000001809067825 */ /* 0x001fca00078e0006 */
[----:B------:R-:W2:Y:S04]  /*0170*/  LDG.E R11, desc[UR4][R6.64+0x8] ;  /* 0x00000804060b7981 */ /* 0x000ea8000c1e1900 */
[----:B------:R-:W3:Y:S01]  /*0180*/  LDG.E.64 R8, desc[UR4][R6.64] ;  /* 0x0000000406087981 */ /* 0x000ee2000c1e1b00 */
[----:B------:R-:W-:Y:S01]  /*0190*/  SHF.R.S32.HI R15, RZ, 0x1f, R0 ;  /* 0x0000001fff0f7819 */ /* 0x000fe20000011400 */
[----:B--2---:R-:W-:-:S05]  /*01a0*/  IMAD R11, R4, R11, RZ ;  /* 0x0000000b040b7224 */ /* 0x004fca00078e02ff */
[----:B------:R-:W-:Y:S02]  /*01b0*/  SHF.R.S32.HI R13, RZ, 0x1f, R11 ;  /* 0x0000001fff0d7819 */ /* 0x000fe4000001140b */
[----:B---3--:R-:W-:-:S04]  /*01c0*/  IADD3 R10, P0, P1, R8, R11, R0 ;  /* 0x0000000b080a7210 */ /* 0x008fc8000791e000 */
[----:B------:R-:W-:Y:S02]  /*01d0*/  IADD3.X R11, PT, PT, R9, R13, R15, P0, P1 ;  /* 0x0000000d090b7210 */ /* 0x000fe400007e240f */
[----:B------:R-:W2:Y:S04]  /*01e0*/  LDG.E R13, desc[UR4][R2.64+0x8] ;  /* 0x00000804020d7981 */ /* 0x000ea8000c1e1900 */
[----:B------:R-:W3:Y:S04]  /*01f0*/  LDG.E.U8 R10, desc[UR4][R10.64] ;  /* 0x000000040a0a7981 */ /* 0x000ee8000c1e1100 */
[----:B------:R-:W4:Y:S01]  /*0200*/  LDG.E.64 R8, desc[UR4][R2.64] ;  /* 0x0000000402087981 */ /* 0x000f22000c1e1b00 */
[----:B--2---:R-:W-:Y:S01]  /*0210*/  IMAD R13, R4, R13, RZ ;  /* 0x0000000d040d7224 */ /* 0x004fe200078e02ff */
[----:B---3--:R-:W-:-:S04]  /*0220*/  ISETP.NE.AND P0, PT, R10, RZ, PT ;  /* 0x000000ff0a00720c */ /* 0x008fc80003f05270 */
[----:B----4-:R-:W-:-:S04]  /*0230*/  IADD3 R17, P1, PT, R8, R13, RZ ;  /* 0x0000000d08117210 */ /* 0x010fc80007f3e0ff */
[----:B------:R-:W-:-:S05]  /*0240*/  LEA.HI.X.SX32 R8, R13, R9, 0x1, P1 ;  /* 0x000000090d087211 */ /* 0x000fca00008f0eff */
[----:B------:R-:W-:Y:S01]  /*0250*/  @P0 IMAD R6, R4, R5, R0 ;  /* 0x0000000504060224 */ /* 0x000fe200078e0200 */
[----:B------:R-:W-:-:S03]  /*0260*/  @P0 LEA R4, P1, R0, R17, 0x2 ;  /* 0x0000001100040211 */ /* 0x000fc600078210ff */
[----:B------:R-:W-:Y:S01]  /*0270*/  @P0 VIADD R7, R6, 0x1 ;  /* 0x0000000106070836 */ /* 0x000fe20000000000 */
[----:B------:R-:W-:-:S05]  /*0280*/  @P0 LEA.HI.X R5, R0, R8, R15, 0x2, P1 ;  /* 0x0000000800050211 */ /* 0x000fca00008f140f */
[----:B------:R0:W-:Y:S01]  /*0290*/  @P0 STG.E desc[UR4][R4.64], R7 ;  /* 0x0000000704000986 */ /* 0x0001e2000c101904 */
[----:B------:R-:W-:Y:S05]  /*02a0*/  @P0 EXIT ;  /* 0x000000000000094d */ /* 0x000fea0003800000 */
[----:B------:R-:W-:-:S04]  /*02b0*/  LEA R2, P0, R0, R17, 0x2 ;  /* 0x0000001100027211 */ /* 0x000fc800078010ff */
[----:B------:R-:W-:-:S05]  /*02c0*/  LEA.HI.X R3, R0, R8, R15, 0x2, P0 ;  /* 0x0000000800037211 */ /* 0x000fca00000f140f */
[----:B------:R-:W-:Y:S01]  /*02d0*/  STG.E desc[UR4][R2.64], RZ ;  /* 0x000000ff02007986 */ /* 0x000fe2000c101904 */
[----:B------:R-:W-:Y:S05]  /*02e0*/  EXIT ;  /* 0x000000000000794d */ /* 0x000fea0003800000 */
.L_x_64:
        /* <DEDUP_REMOVED lines=9> */
.L_x_164:


//--------------------- .text._Z22pathCompression_kernelPjiii --------------------------
	.section	.text._Z22pathCompression_kernelPjiii,"ax",@progbits
	.align	128
        .global         _Z22pathCompression_kernelPjiii
        .type           _Z22pathCompression_kernelPjiii,@function
        .size           _Z22pathCompression_kernelPjiii,(.L_x_165 - _Z22pathCompression_kernelPjiii)
        .other          _Z22pathCompression_kernelPjiii,@"STO_CUDA_ENTRY STV_DEFAULT"
_Z22pathCompression_kernelPjiii:
.text._Z22pathCompression_kernelPjiii:
[----:B------:R-:W-:Y:S01]  /*0000*/  LDC R1, c[0x0][0x37c] ;  /* 0x0000df00ff017b82 */ /* 0x000fe20000000800 */
[----:B------:R-:W0:Y:S07]  /*0010*/  S2R R3, SR_TID.Y ;  /* 0x0000000000037919 */ /* 0x000e2e0000002200 */
[----:B------:R-:W1:Y:S01]  /*0020*/  LDC R5, c[0x0][0x360] ;  /* 0x0000d800ff057b82 */ /* 0x000e620000000800 */
[----:B------:R-:W2:Y:S01]  /*0030*/  LDCU UR6, c[0x0][0x390] ;  /* 0x00007200ff0677ac */ /* 0x000ea20008000800 */
[----:B------:R-:W1:Y:S01]  /*0040*/  S2R R2, SR_TID.X ;  /* 0x0000000000027919 */ /* 0x000e620000002100 */
[----:B------:R-:W3:Y:S05]  /*0050*/  LDCU UR7, c[0x0][0x38c] ;  /* 0x00007180ff0777ac */ /* 0x000eea0008000800 */
[----:B------:R-:W0:Y:S08]  /*0060*/  S2UR UR5, SR_CTAID.Y ;  /* 0x00000000000579c3 */ /* 0x000e300000002600 */
[----:B------:R-:W0:Y:S08]  /*0070*/  LDC R0, c[0x0][0x364] ;  /* 0x0000d900ff007b82 */ /* 0x000e300000000800 */
[----:B------:R-:W1:Y:S01]  /*0080*/  S2UR UR4, SR_CTAID.X ;  /* 0x00000000000479c3 */ /* 0x000e620000002500 */
[----:B0-----:R-:W-:-:S05]  /*0090*/  IMAD R0, R0, UR5, R3 ;  /* 0x0000000500007c24 */ /* 0x001fca000f8e0203 */
[----:B--2---:R-:W-:Y:S01]  /*00a0*/  ISETP.GE.AND P0, PT, R0, UR6, PT ;  /* 0x0000000600007c0c */ /* 0x004fe2000bf06270 */
[----:B-1----:R-:W-:-:S05]  /*00b0*/  IMAD R5, R5, UR4, R2 ;  /* 0x0000000405057c24 */ /* 0x002fca000f8e0202 */
[----:B---3--:R-:W-:-:S13]  /*00c0*/  ISETP.GE.OR P0, PT, R5, UR7, P0 ;  /* 0x0000000705007c0c */ /* 0x008fda0008706670 */
[----:B------:R-:W-:Y:S05]  /*00d0*/  @P0 EXIT ;  /* 0x000000000000094d */ /* 0x000fea0003800000 */
[----:B------:R-:W0:Y:S01]  /*00e0*/  LDCU UR6, c[0x0][0x388] ;  /* 0x00007100ff0677ac */ /* 0x000e220008000800 */
[----:B------:R-:W1:Y:S01]  /*00f0*/  LDCU.64 UR8, c[0x0][0x380] ;  /* 0x00007000ff0877ac */ /* 0x000e620008000a00 */
[----:B------:R-:W2:Y:S01]  /*0100*/  LDCU.64 UR4, c[0x0][0x358] ;  /* 0x00006b00ff0477ac */ /* 0x000ea20008000a00 */
[----:B0-----:R-:W-:-:S05]  /*0110*/  IMAD R0, R0, UR6, RZ ;  /* 0x0000000600007c24 */ /* 0x001fca000f8e02ff */
[----:B-1----:R-:W-:-:S04]  /*0120*/  IADD3 R2, P0, PT, R0, UR8, RZ ;  /* 0x0000000800027c10 */ /* 0x002fc8000ff1e0ff */
[----:B------:R-:W-:-:S03]  /*0130*/  LEA.HI.X.SX32 R3, R0, UR9, 0x1, P0 ;  /* 0x0000000900037c11 */ /* 0x000fc600080f0eff */
[----:B------:R-:W-:-:S05]  /*0140*/  IMAD.WIDE R2, R5, 0x4, R2 ;  /* 0x0000000405027825 */ /* 0x000fca00078e0202 */
[----:B--2---:R-:W2:Y:S02]  /*0150*/  LDG.E R4, desc[UR4][R2.64] ;  /* 0x0000000402047981 */ /* 0x004ea4000c1e1900 */
[----:B--2---:R-:W-:-:S13]  /*0160*/  ISETP.NE.AND P0, PT, R4, RZ, PT ;  /* 0x000000ff0400720c */ /* 0x004fda0003f05270 */
[----:B------:R-:W-:Y:S05]  /*0170*/  @!P0 EXIT ;  /* 0x000000000000894d */ /* 0x000fea0003800000 */
[----:B------:R-:W0:Y:S08]  /*0180*/  I2F.U32.RP R8, UR7 ;  /* 0x0000000700087d06 */ /* 0x000e300008209000 */
[----:B0-----:R-:W0:Y:S02]  /*0190*/  MUFU.RCP R8, R8 ;  /* 0x0000000800087308 */ /* 0x001e240000001000 */
[----:B0-----:R-:W-:-:S06]  /*01a0*/  VIADD R6, R8, 0xffffffe ;  /* 0x0ffffffe08067836 */ /* 0x001fcc0000000000 */
[----:B------:R0:W1:Y:S02]  /*01b0*/  F2I.FTZ.U32.TRUNC.NTZ R7, R6 ;  /* 0x0000000600077305 */ /* 0x000064000021f000 */
[----:B0-----:R-:W-:Y:S02]  /*01c0*/  HFMA2 R6, -RZ, RZ, 0, 0 ;  /* 0x00000000ff067431 */ /* 0x001fe400000001ff */
[----:B-1----:R-:W-:-:S04]  /*01d0*/  IMAD.MOV R5, RZ, RZ, -R7 ;  /* 0x000000ffff057224 */ /* 0x002fc800078e0a07 */
[----:B------:R-:W-:-:S04]  /*01e0*/  IMAD R5, R5, UR7, RZ ;  /* 0x0000000705057c24 */ /* 0x000fc8000f8e02ff */
[----:B------:R-:W-:Y:S01]  /*01f0*/  IMAD.HI.U32 R0, R7, R5, R6 ;  /* 0x0000000507007227 */ /* 0x000fe200078e0006 */
[----:B------:R-:W-:-:S03]  /*0200*/  LOP3.LUT R6, RZ, UR7, RZ, 0x33, !PT ;  /* 0x00000007ff067c12 */ /* 0x000fc6000f8e33ff */
[----:B------:R-:W-:-:S04]  /*0210*/  VIADD R5, R4, 0xffffffff ;  /* 0xffffffff04057836 */ /* 0x000fc80000000000 */
[----:B------:R-:W-:-:S04]  /*0220*/  IMAD.HI.U32 R7, R0, R5, RZ ;  /* 0x0000000500077227 */ /* 0x000fc800078e00ff */
[----:B------:R-:W-:-:S04]  /*0230*/  IMAD.MOV R8, RZ, RZ, -R7 ;  /* 0x000000ffff087224 */ /* 0x000fc800078e0a07 */
[----:B------:R-:W-:-:S05]  /*0240*/  IMAD R8, R8, UR7, R5 ;  /* 0x0000000708087c24 */ /* 0x000fca000f8e0205 */
[----:B------:R-:W-:-:S13]  /*0250*/  ISETP.GE.U32.AND P0, PT, R8, UR7, PT ;  /* 0x0000000708007c0c */ /* 0x000fda000bf06070 */
[----:B------:R-:W-:Y:S01]  /*0260*/  @P0 IADD3 R8, PT, PT, R8, -UR7, RZ ;  /* 0x8000000708080c10 */ /* 0x000fe2000fffe0ff */
[----:B------:R-:W-:Y:S01]  /*0270*/  @P0 VIADD R7, R7, 0x1 ;  /* 0x0000000107070836 */ /* 0x000fe20000000000 */
[----:B------:R-:W-:Y:S02]  /*0280*/  ISETP.NE.U32.AND P0, PT, RZ, UR7, PT ;  /* 0x00000007ff007c0c */ /* 0x000fe4000bf05070 */
[----:B------:R-:W-:-:S13]  /*0290*/  ISETP.GE.U32.AND P1, PT, R8, UR7, PT ;  /* 0x0000000708007c0c */ /* 0x000fda000bf26070 */
[----:B------:R-:W-:-:S04]  /*02a0*/  @P1 IADD3 R7, PT, PT, R7, 0x1, RZ ;  /* 0x0000000107071810 */ /* 0x000fc80007ffe0ff */
[----:B------:R-:W-:-:S05]  /*02b0*/  SEL R7, R6, R7, !P0 ;  /* 0x0000000706077207 */ /* 0x000fca0004000000 */
[----:B------:R-:W-:Y:S02]  /*02c0*/  IMAD R9, R7, UR6, RZ ;  /* 0x0000000607097c24 */ /* 0x000fe4000f8e02ff */
[----:B------:R-:W-:-:S03]  /*02d0*/  IMAD.MOV R10, RZ, RZ, -R7 ;  /* 0x000000ffff0a7224 */ /* 0x000fc600078e0a07 */
[----:B------:R-:W-:Y:S01]  /*02e0*/  IADD3 R8, P1, PT, R9, UR8, RZ ;  /* 0x0000000809087c10 */ /* 0x000fe2000ff3e0ff */
[----:B------:R-:W-:-:S03]  /*02f0*/  IMAD R5, R10, UR7, R5 ;  /* 0x000000070a057c24 */ /* 0x000fc6000f8e0205 */
[----:B------:R-:W-:-:S03]  /*0300*/  LEA.HI.X.SX32 R9, R9, UR9, 0x1, P1 ;  /* 0x0000000909097c11 */ /* 0x000fc600088f0eff */
[----:B------:R-:W-:-:S05]  /*0310*/  IMAD.WIDE R8, R5, 0x4, R8 ;  /* 0x0000000405087825 */ /* 0x000fca00078e0208 */
[----:B------:R-:W2:Y:S01]  /*0320*/  LDG.E R13, desc[UR4][R8.64] ;  /* 0x00000004080d7981 */ /* 0x000ea2000c1e1900 */
[----:B------:R-:W-:Y:S01]  /*0330*/  BSSY.RECONVERGENT B0, `(.L_x_65) ;  /* 0x0000037000007945 */ /* 0x000fe20003800200 */
[----:B--2---:R-:W-:-:S13]  /*0340*/  ISETP.NE.AND P1, PT, R13, R4, PT ;  /* 0x000000040d00720c */ /* 0x004fda0003f25270 */
[----:B------:R-:W-:Y:S05]  /*0350*/  @!P1 BRA `(.L_x_66) ;  /* 0x0000000000d09947 */ /* 0x000fea0003800000 */
[----:B------:R-:W-:-:S05]  /*0360*/  IADD3 R11, PT, PT, R13, -0x1, RZ ;  /* 0xffffffff0d0b7810 */ /* 0x000fca0007ffe0ff */
[----:B------:R-:W-:-:S04]  /*0370*/  IMAD.HI.U32 R9, R0, R11, RZ ;  /* 0x0000000b00097227 */ /* 0x000fc800078e00ff */
[----:B------:R-:W-:-:S04]  /*0380*/  IMAD.MOV R4, RZ, RZ, -R9 ;  /* 0x000000ffff047224 */ /* 0x000fc800078e0a09 */
[----:B------:R-:W-:-:S05]  /*0390*/  IMAD R4, R4, UR7, R11 ;  /* 0x0000000704047c24 */ /* 0x000fca000f8e020b */
[----:B------:R-:W-:-:S13]  /*03a0*/  ISETP.GE.U32.AND P1, PT, R4, UR7, PT ;  /* 0x0000000704007c0c */ /* 0x000fda000bf26070 */
[----:B------:R-:W-:Y:S01]  /*03b0*/  @P1 IADD3 R4, PT, PT, R4, -UR7, RZ ;  /* 0x8000000704041c10 */ /* 0x000fe2000fffe0ff */
[----:B------:R-:W-:-:S03]  /*03c0*/  @P1 VIADD R9, R9, 0x1 ;  /* 0x0000000109091836 */ /* 0x000fc60000000000 */
        /* <DEDUP_REMOVED lines=8> */
[----:B------:R-:W-:-:S06]  /*0450*/  IMAD.WIDE R8, R11, 0x4, R8 ;  /* 0x000000040b087825 */ /* 0x000fcc00078e0208 */
[----:B------:R-:W2:Y:S01]  /*0460*/  LDG.E R8, desc[UR4][R8.64] ;  /* 0x0000000408087981 */ /* 0x000ea2000c1e1900 */
[-C--:B------:R-:W-:Y:S02]  /*0470*/  MOV R4, R13.reuse ;  /* 0x0000000d00047202 */ /* 0x080fe40000000f00 */
[----:B--2---:R-:W-:-:S13]  /*0480*/  ISETP.NE.AND P1, PT, R8, R13, PT ;  /* 0x0000000d0800720c */ /* 0x004fda0003f25270 */
[----:B------:R-:W-:Y:S05]  /*0490*/  @!P1 BRA `(.L_x_66) ;  /* 0x0000000000809947 */ /* 0x000fea0003800000 */
[----:B------:R-:W-:Y:S01]  /*04a0*/  IMAD.MOV.U32 R13, RZ, RZ, R5 ;  /* 0x000000ffff0d7224 */ /* 0x000fe200078e0005 */
[----:B------:R-:W-:Y:S01]  /*04b0*/  MOV R12, R10 ;  /* 0x0000000a000c7202 */ /* 0x000fe20000000f00 */
[----:B------:R-:W-:Y:S01]  /*04c0*/  IMAD.MOV.U32 R15, RZ, RZ, R11 ;  /* 0x000000ffff0f7224 */ /* 0x000fe200078e000b */
[----:B------:R-:W-:-:S07]  /*04d0*/  MOV R5, R8 ;  /* 0x0000000800057202 */ /* 0x000fce0000000f00 */
.L_x_67:
[----:B------:R-:W-:Y:S02]  /*04e0*/  VIADD R17, R5, 0xffffffff ;  /* 0xffffffff05117836 */ /* 0x000fe40000000000 */
[----:B------:R-:W-:Y:S01]  /*04f0*/  IMAD R10, R7, UR6, RZ ;  /* 0x00000006070a7c24 */ /* 0x000fe2000f8e02ff */
[----:B------:R-:W-:Y:S01]  /*0500*/  MOV R7, R12 ;  /* 0x0000000c00077202 */ /* 0x000fe20000000f00 */
[----:B------:R-:W-:-:S05]  /*0510*/  IMAD.HI.U32 R9, R0, R17, RZ ;  /* 0x0000001100097227 */ /* 0x000fca00078e00ff */
[----:B------:R-:W-:-:S05]  /*0520*/  IADD3 R8, PT, PT, -R9, RZ, RZ ;  /* 0x000000ff09087210 */ /* 0x000fca0007ffe1ff */
[----:B------:R-:W-:-:S05]  /*0530*/  IMAD R8, R8, UR7, R17 ;  /* 0x0000000708087c24 */ /* 0x000fca000f8e0211 */
[----:B------:R-:W-:-:S13]  /*0540*/  ISETP.GE.U32.AND P1, PT, R8, UR7, PT ;  /* 0x0000000708007c0c */ /* 0x000fda000bf26070 */
[----:B------:R-:W-:Y:S01]  /*0550*/  @P1 VIADD R8, R8, -UR7 ;  /* 0x8000000708081c36 */ /* 0x000fe20008000000 */
[----:B------:R-:W-:-:S04]  /*0560*/  @P1 IADD3 R9, PT, PT, R9, 0x1, RZ ;  /* 0x0000000109091810 */ /* 0x000fc80007ffe0ff */
[----:B------:R-:W-:Y:S02]  /*0570*/  ISETP.GE.U32.AND P2, PT, R8, UR7, PT ;  /* 0x0000000708007c0c */ /* 0x000fe4000bf46070 */
[----:B------:R-:W-:-:S11]  /*0580*/  IADD3 R8, P1, PT, R10, UR8, RZ ;  /* 0x000000080a087c10 */ /* 0x000fd6000ff3e0ff */
[----:B------:R-:W-:-:S05]  /*0590*/  @P2 VIADD R9, R9, 0x1 ;  /* 0x0000000109092836 */ /* 0x000fca0000000000 */
[----:B------:R-:W-:Y:S02]  /*05a0*/  SEL R12, R6, R9, !P0 ;  /* 0x00000009060c7207 */ /* 0x000fe40004000000 */
[----:B------:R-:W-:-:S03]  /*05b0*/  LEA.HI.X.SX32 R9, R10, UR9, 0x1, P1 ;  /* 0x000000090a097c11 */ /* 0x000fc600088f0eff */
[----:B------:R-:W-:Y:S02]  /*05c0*/  IMAD R11, R12, UR6, RZ ;  /* 0x000000060c0b7c24 */ /* 0x000fe4000f8e02ff */
[----:B------:R-:W-:Y:S02]  /*05d0*/  IMAD.MOV R14, RZ, RZ, -R12 ;  /* 0x000000ffff0e7224 */ /* 0x000fe400078e0a0c */
[----:B------:R-:W-:Y:S01]  /*05e0*/  IMAD.WIDE R8, R13, 0x4, R8 ;  /* 0x000000040d087825 */ /* 0x000fe200078e0208 */
[C---:B------:R-:W-:Y:S02]  /*05f0*/  IADD3 R10, P1, PT, R11.reuse, UR8, RZ ;  /* 0x000000080b0a7c10 */ /* 0x040fe4000ff3e0ff */
[----:B------:R-:W-:Y:S01]  /*0600*/  MOV R13, R15 ;  /* 0x0000000f000d7202 */ /* 0x000fe20000000f00 */
[----:B------:R-:W-:Y:S01]  /*0610*/  IMAD R15, R14, UR7, R17 ;  /* 0x000000070e0f7c24 */ /* 0x000fe2000f8e0211 */
[----:B------:R-:W-:Y:S01]  /*0620*/  LEA.HI.X.SX32 R11, R11, UR9, 0x1, P1 ;  /* 0x000000090b0b7c11 */ /* 0x000fe200088f0eff */
[----:B-----5:R0:W5:Y:S02]  /*0630*/  ATOMG.E.CAS.STRONG.GPU PT, RZ, [R8], R4, R5 ;  /* 0x0000000408ff73a9 */ /* 0x02016400001ee105 */
[----:B------:R-:W-:-:S06]  /*0640*/  IMAD.WIDE R10, R15, 0x4, R10 ;  /* 0x000000040f0a7825 */ /* 0x000fcc00078e020a */
[----:B------:R-:W2:Y:S01]  /*0650*/  LDG.E R10, desc[UR4][R10.64] ;  /* 0x000000040a0a7981 */ /* 0x000ea2000c1e1900 */
[----:B0-----:R-:W-:Y:S01]  /*0660*/  IMAD.MOV.U32 R4, RZ, RZ, R5 ;  /* 0x000000ffff047224 */ /* 0x001fe200078e0005 */
[----:B--2---:R-:W-:Y:S02]  /*0670*/  ISETP.NE.AND P1, PT, R10, R5, PT ;  /* 0x000000050a00720c */ /* 0x004fe40003f25270 */
[----:B------:R-:W-:-:S11]  /*0680*/  MOV R5, R10 ;  /* 0x0000000a00057202 */ /* 0x000fd60000000f00 */
[----:B------:R-:W-:Y:S05]  /*0690*/  @P1 BRA `(.L_x_67) ;  /* 0xfffffffc00901947 */ /* 0x000fea000383ffff */
.L_x_66:
[----:B------:R-:W-:Y:S05]  /*06a0*/  BSYNC.RECONVERGENT B0 ;  /* 0x0000000000007941 */ /* 0x000fea0003800200 */
.L_x_65:
[----:B------:R-:W-:Y:S01]  /*06b0*/  STG.E desc[UR4][R2.64], R4 ;  /* 0x0000000402007986 */ /* 0x000fe2000c101904 */
[----:B------:R-:W-:Y:S05]  /*06c0*/  EXIT ;  /* 0x000000000000794d */ /* 0x000fea0003800000 */
.L_x_68:
        /* <DEDUP_REMOVED lines=11> */
.L_x_165:


//--------------------- .text._Z21localMerge8Way_kernelPjiii --------------------------
	.section	.text._Z21localMerge8Way_kernelPjiii,"ax",@progbits
	.align	128
        .global         _Z21localMerge8Way_kernelPjiii
        .type           _Z21localMerge8Way_kernelPjiii,@function
        .size           _Z21localMerge8Way_kernelPjiii,(.L_x_166 - _Z21localMerge8Way_kernelPjiii)
        .other          _Z21localMerge8Way_kernelPjiii,@"STO_CUDA_ENTRY STV_DEFAULT"
_Z21localMerge8Way_kernelPjiii:
.text._Z21localMerge8Way_kernelPjiii:
        /* <DEDUP_REMOVED lines=10> */
[----:B---3--:R-:W-:Y:S01]  /*00a0*/  ISETP.GE.AND P0, PT, R5, UR6, PT ;  /* 0x0000000605007c0c */ /* 0x008fe2000bf06270 */
[----:B-1----:R-:W-:Y:S02]  /*00b0*/  IMAD R7, R7, UR4, R0 ;  /* 0x0000000407077c24 */ /* 0x002fe4000f8e0200 */
[----:B--2---:R-:W-:-:S05]  /*00c0*/  IMAD.U32 R0, RZ, RZ, UR7 ;  /* 0x00000007ff007e24 */ /* 0x004fca000f8e00ff */
[----:B------:R-:W-:-:S13]  /*00d0*/  ISETP.GE.OR P0, PT, R7, R0, P0 ;  /* 0x000000000700720c */ /* 0x000fda0000706670 */
[----:B------:R-:W-:Y:S05]  /*00e0*/  @P0 EXIT ;  /* 0x000000000000094d */ /* 0x000fea0003800000 */
[----:B------:R-:W0:Y:S01]  /*00f0*/  LDCU UR4, c[0x0][0x388] ;  /* 0x00007100ff0477ac */ /* 0x000e220008000800 */
[----:B------:R-:W1:Y:S01]  /*0100*/  LDCU.64 UR6, c[0x0][0x380] ;  /* 0x00007000ff0677ac */ /* 0x000e620008000a00 */
[----:B0-----:R-:W-:Y:S01]  /*0110*/  IMAD.U32 R2, RZ, RZ, UR4 ;  /* 0x00000004ff027e24 */ /* 0x001fe2000f8e00ff */
[----:B------:R-:W0:Y:S03]  /*0120*/  LDCU.64 UR4, c[0x0][0x358] ;  /* 0x00006b00ff0477ac */ /* 0x000e260008000a00 */
[----:B------:R-:W-:Y:S01]  /*0130*/  IMAD R6, R5, R2, RZ ;  /* 0x0000000205067224 */ /* 0x000fe200078e02ff */
[----:B-1----:R-:W-:Y:S01]  /*0140*/  MOV R3, UR6 ;  /* 0x0000000600037c02 */ /* 0x002fe20008000f00 */
[----:B------:R-:W-:-:S03]  /*0150*/  IMAD.U32 R4, RZ, RZ, UR7 ;  /* 0x00000007ff047e24 */ /* 0x000fc6000f8e00ff */
[----:B------:R-:W-:-:S04]  /*0160*/  IADD3 R12, P0, PT, R6, R3, RZ ;  /* 0x00000003060c7210 */ /* 0x000fc80007f1e0ff */
[----:B------:R-:W-:-:S03]  /*0170*/  LEA.HI.X.SX32 R13, R6, R4, 0x1, P0 ;  /* 0x00000004060d7211 */ /* 0x000fc600000f0eff */
[----:B------:R-:W-:-:S05]  /*0180*/  IMAD.WIDE R16, R7, 0x4, R12 ;  /* 0x0000000407107825 */ /* 0x000fca00078e020c */
[----:B0-----:R-:W2:Y:S02]  /*0190*/  LDG.E R8, desc[UR4][R16.64] ;  /* 0x0000000410087981 */ /* 0x001ea4000c1e1900 */
[----:B--2---:R-:W-:-:S13]  /*01a0*/  ISETP.NE.AND P0, PT, R8, RZ, PT ;  /* 0x000000ff0800720c */ /* 0x004fda0003f05270 */
[----:B------:R-:W-:Y:S05]  /*01b0*/  @!P0 EXIT ;  /* 0x000000000000894d */ /* 0x000fea0003800000 */
[----:B------:R-:W-:Y:S01]  /*01c0*/  VIADD R9, R7, 0x1 ;  /* 0x0000000107097836 */ /* 0x000fe20000000000 */
[----:B------:R-:W-:Y:S04]  /*01d0*/  BSSY B0, `(.L_x_69) ;  /* 0x0000165000007945 */ /* 0x000fe80003800000 */
[----:B------:R-:W-:-:S13]  /*01e0*/  ISETP.GE.AND P0, PT, R9, R0, PT ;  /* 0x000000000900720c */ /* 0x000fda0003f06270 */
[----:B------:R-:W-:Y:S05]  /*01f0*/  @P0 BRA `(.L_x_70) ;  /* 0x0000001400880947 */ /* 0x000fea0003800000 */
[----:B------:R-:W2:Y:S02]  /*0200*/  LDG.E R16, desc[UR4][R16.64+0x4] ;  /* 0x0000040410107981 */ /* 0x000ea4000c1e1900 */
[----:B--2---:R-:W-:-:S13]  /*0210*/  ISETP.NE.AND P0, PT, R16, RZ, PT ;  /* 0x000000ff1000720c */ /* 0x004fda0003f05270 */
[----:B------:R-:W-:Y:S05]  /*0220*/  @!P0 BRA `(.L_x_70) ;  /* 0x00000014007c8947 */ /* 0x000fea0003800000 */
[----:B------:R-:W0:Y:S01]  /*0230*/  I2F.U32.RP R14, R0 ;  /* 0x00000000000e7306 */ /* 0x000e220000209000 */
[----:B------:R-:W-:Y:S02]  /*0240*/  IADD3 R19, PT, PT, R8, -0x1, RZ ;  /* 0xffffffff08137810 */ /* 0x000fe40007ffe0ff */
[----:B------:R-:W-:-:S05]  /*0250*/  LOP3.LUT R18, RZ, R0, RZ, 0x33, !PT ;  /* 0x00000000ff127212 */ /* 0x000fca00078e33ff */
[----:B0-----:R-:W0:Y:S02]  /*0260*/  MUFU.RCP R14, R14 ;  /* 0x0000000e000e7308 */ /* 0x001e240000001000 */
[----:B0-----:R-:W-:-:S06]  /*0270*/  IADD3 R10, PT, PT, R14, 0xffffffe, RZ ;  /* 0x0ffffffe0e0a7810 */ /* 0x001fcc0007ffe0ff */
[----:B------:R0:W1:Y:S02]  /*0280*/  F2I.FTZ.U32.TRUNC.NTZ R11, R10 ;  /* 0x0000000a000b7305 */ /* 0x000064000021f000 */
[----:B0-----:R-:W-:Y:S02]  /*0290*/  IMAD.MOV.U32 R10, RZ, RZ, RZ ;  /* 0x000000ffff0a7224 */ /* 0x001fe400078e00ff */
[----:B-1----:R-:W-:-:S04]  /*02a0*/  IMAD.MOV R15, RZ, RZ, -R11 ;  /* 0x000000ffff0f7224 */ /* 0x002fc800078e0a0b */
[----:B------:R-:W-:-:S04]  /*02b0*/  IMAD R15, R15, R0, RZ ;  /* 0x000000000f0f7224 */ /* 0x000fc800078e02ff */
[----:B------:R-:W-:-:S06]  /*02c0*/  IMAD.HI.U32 R6, R11, R15, R10 ;  /* 0x0000000f0b067227 */ /* 0x000fcc00078e000a */
        /* <DEDUP_REMOVED lines=16> */
[----:B------:R-:W2:Y:S01]  /*03d0*/  LDG.E R11, desc[UR4][R14.64] ;  /* 0x000000040e0b7981 */ /* 0x000ea2000c1e1900 */
[----:B------:R-:W-:Y:S01]  /*03e0*/  BSSY.RECONVERGENT B1, `(.L_x_71) ;  /* 0x0000036000017945 */ /* 0x000fe20003800200 */
[----:B------:R-:W-:Y:S01]  /*03f0*/  MOV R10, R16 ;  /* 0x00000010000a7202 */ /* 0x000fe20000000f00 */
        /* <DEDUP_REMOVED lines=20> */
[----:B------:R-:W-:Y:S01]  /*0540*/  IMAD.MOV.U32 R20, RZ, RZ, R11 ;  /* 0x000000ffff147224 */ /* 0x000fe200078e000b */
[----:B--2---:R-:W-:-:S13]  /*0550*/  ISETP.NE.AND P1, PT, R21, R11, PT ;  /* 0x0000000b1500720c */ /* 0x004fda0003f25270 */
[----:B------:R-:W-:Y:S05]  /*0560*/  @!P1 BRA `(.L_x_72) ;  /* 0x0000000000749947 */ /* 0x000fea0003800000 */
[----:B------:R-:W-:-:S07]  /*0570*/  MOV R11, R17 ;  /* 0x00000011000b7202 */ /* 0x000fce0000000f00 */
.L_x_73:
[----:B------:R-:W-:Y:S02]  /*0580*/  VIADD R27, R21, 0xffffffff ;  /* 0xffffffff151b7836 */ /* 0x000fe40000000000 */
[----:B------:R-:W-:Y:S01]  /*0590*/  IMAD R14, R11, R2, RZ ;  /* 0x000000020b0e7224 */ /* 0x000fe200078e02ff */
[----:B------:R-:W-:Y:S01]  /*05a0*/  MOV R11, R23 ;  /* 0x00000017000b7202 */ /* 0x000fe20000000f00 */
[----:B------:R-:W-:-:S04]  /*05b0*/  IMAD.HI.U32 R15, R6, R27, RZ ;  /* 0x0000001b060f7227 */ /* 0x000fc800078e00ff */
[----:B------:R-:W-:-:S04]  /*05c0*/  IMAD.MOV R17, RZ, RZ, -R15 ;  /* 0x000000ffff117224 */ /* 0x000fc800078e0a0f */
[----:B------:R-:W-:-:S05]  /*05d0*/  IMAD R17, R0, R17, R27 ;  /* 0x0000001100117224 */ /* 0x000fca00078e021b */
[----:B------:R-:W-:-:S13]  /*05e0*/  ISETP.GE.U32.AND P1, PT, R17, R0, PT ;  /* 0x000000001100720c */ /* 0x000fda0003f26070 */
[-C--:B------:R-:W-:Y:S01]  /*05f0*/  @P1 IADD3 R17, PT, PT, R17, -R0.reuse, RZ ;  /* 0x8000000011111210 */ /* 0x080fe20007ffe0ff */
[----:B------:R-:W-:Y:S01]  /*0600*/  @P1 VIADD R15, R15, 0x1 ;  /* 0x000000010f0f1836 */ /* 0x000fe20000000000 */
[C---:B------:R-:W-:Y:S02]  /*0610*/  IADD3 R16, P1, PT, R14.reuse, R3, RZ ;  /* 0x000000030e107210 */ /* 0x040fe40007f3e0ff */
[----:B------:R-:W-:Y:S02]  /*0620*/  ISETP.GE.U32.AND P2, PT, R17, R0, PT ;  /* 0x000000001100720c */ /* 0x000fe40003f46070 */
[----:B------:R-:W-:-:S03]  /*0630*/  LEA.HI.X.SX32 R17, R14, R4, 0x1, P1 ;  /* 0x000000040e117211 */ /* 0x000fc600008f0eff */
[----:B------:R-:W-:-:S04]  /*0640*/  IMAD.WIDE R16, R19, 0x4, R16 ;  /* 0x0000000413107825 */ /* 0x000fc800078e0210 */
[----:B------:R-:W-:Y:S01]  /*0650*/  IMAD.MOV.U32 R19, RZ, RZ, R25 ;  /* 0x000000ffff137224 */ /* 0x000fe200078e0019 */
[----:B-----5:R0:W5:Y:S03]  /*0660*/  ATOMG.E.CAS.STRONG.GPU PT, RZ, [R16], R20, R21 ;  /* 0x0000001410ff73a9 */ /* 0x02016600001ee115 */
[----:B------:R-:W-:-:S05]  /*0670*/  @P2 VIADD R15, R15, 0x1 ;  /* 0x000000010f0f2836 */ /* 0x000fca0000000000 */
[----:B------:R-:W-:-:S05]  /*0680*/  SEL R23, R18, R15, !P0 ;  /* 0x0000000f12177207 */ /* 0x000fca0004000000 */
[----:B------:R-:W-:Y:S02]  /*0690*/  IMAD R15, R23, R2, RZ ;  /* 0x00000002170f7224 */ /* 0x000fe400078e02ff */
[----:B------:R-:W-:-:S03]  /*06a0*/  IMAD.MOV R22, RZ, RZ, -R23 ;  /* 0x000000ffff167224 */ /* 0x000fc600078e0a17 */
[----:B------:R-:W-:Y:S01]  /*06b0*/  IADD3 R14, P1, PT, R15, R3, RZ ;  /* 0x000000030f0e7210 */ /* 0x000fe20007f3e0ff */
[----:B------:R-:W-:-:S03]  /*06c0*/  IMAD R25, R0, R22, R27 ;  /* 0x0000001600197224 */ /* 0x000fc600078e021b */
[----:B------:R-:W-:-:S03]  /*06d0*/  LEA.HI.X.SX32 R15, R15, R4, 0x1, P1 ;  /* 0x000000040f0f7211 */ /* 0x000fc600008f0eff */
[----:B------:R-:W-:-:S06]  /*06e0*/  IMAD.WIDE R14, R25, 0x4, R14 ;  /* 0x00000004190e7825 */ /* 0x000fcc00078e020e */
[----:B------:R-:W2:Y:S01]  /*06f0*/  LDG.E R14, desc[UR4][R14.64] ;  /* 0x000000040e0e7981 */ /* 0x000ea2000c1e1900 */
[-C--:B0-----:R-:W-:Y:S02]  /*0700*/  MOV R20, R21.reuse ;  /* 0x0000001500147202 */ /* 0x081fe40000000f00 */
[----:B--2---:R-:W-:Y:S01]  /*0710*/  ISETP.NE.AND P1, PT, R14, R21, PT ;  /* 0x000000150e00720c */ /* 0x004fe20003f25270 */
[----:B------:R-:W-:-:S12]  /*0720*/  IMAD.MOV.U32 R21, RZ, RZ, R14 ;  /* 0x000000ffff157224 */ /* 0x000fd800078e000e */
[----:B------:R-:W-:Y:S05]  /*0730*/  @P1 BRA `(.L_x_73) ;  /* 0xfffffffc00901947 */ /* 0x000fea000383ffff */
.L_x_72:
[----:B------:R-:W-:Y:S05]  /*0740*/  BSYNC.RECONVERGENT B1 ;  /* 0x0000000000017941 */ /* 0x000fea0003800200 */
.L_x_71:
        /* <DEDUP_REMOVED lines=17> */
[----:B------:R-:W-:Y:S01]  /*0860*/  BSSY.RECONVERGENT B1, `(.L_x_74) ;  /* 0x000003a000017945 */ /* 0x000fe20003800200 */
[----:B--2---:R-:W-:-:S13]  /*0870*/  ISETP.NE.AND P1, PT, R15, R10, PT ;  /* 0x0000000a0f00720c */ /* 0x004fda0003f25270 */
[----:B------:R-:W-:Y:S05]  /*0880*/  @!P1 BRA `(.L_x_75) ;  /* 0x0000000000dc9947 */ /* 0x000fea0003800000 */
[----:B------:R-:W-:-:S05]  /*0890*/  IMAD.MOV.U32 R10, RZ, RZ, R15 ;  /* 0x000000ffff0a7224 */ /* 0x000fca00078e000f */
        /* <DEDUP_REMOVED lines=16> */
[----:B------:R-:W2:Y:S02]  /*09a0*/  LDG.E R15, desc[UR4][R14.64] ;  /* 0x000000040e0f7981 */ /* 0x000ea4000c1e1900 */
[----:B--2---:R-:W-:-:S13]  /*09b0*/  ISETP.NE.AND P1, PT, R15, R10, PT ;  /* 0x0000000a0f00720c */ /* 0x004fda0003f25270 */
[----:B------:R-:W-:Y:S05]  /*09c0*/  @!P1 BRA `(.L_x_75) ;  /* 0x00000000008c9947 */ /* 0x000fea0003800000 */
[----:B------:R-:W-:Y:S01]  /*09d0*/  BSSY.RECONVERGENT B2, `(.L_x_76) ;  /* 0x0000021000027945 */ /* 0x000fe20003800200 */
[----:B------:R-:W-:Y:S01]  /*09e0*/  MOV R19, R11 ;  /* 0x0000000b00137202 */ /* 0x000fe20000000f00 */
[----:B------:R-:W-:Y:S02]  /*09f0*/  IMAD.MOV.U32 R21, RZ, RZ, R17 ;  /* 0x000000ffff157224 */ /* 0x000fe400078e0011 */
[----:B------:R-:W-:-:S07]  /*0a00*/  IMAD.MOV.U32 R11, RZ, RZ, R15 ;  /* 0x000000ffff0b7224 */ /* 0x000fce00078e000f */
.L_x_77:
        /* <DEDUP_REMOVED lines=16> */
[----:B-----5:R0:W5:Y:S02]  /*0b10*/  ATOMG.E.CAS.STRONG.GPU PT, RZ, [R14], R10, R11 ;  /* 0x0000000a0eff73a9 */ /* 0x02016400001ee10b */
[C---:B------:R-:W-:Y:S01]  /*0b20*/  IADD3 R22, PT, PT, -R23.reuse, RZ, RZ ;  /* 0x000000ff17167210 */ /* 0x040fe20007ffe1ff */
[----:B------:R-:W-:-:S04]  /*0b30*/  IMAD R17, R23, R2, RZ ;  /* 0x0000000217117224 */ /* 0x000fc800078e02ff */
[----:B------:R-:W-:Y:S01]  /*0b40*/  IMAD R25, R0, R22, R27 ;  /* 0x0000001600197224 */ /* 0x000fe200078e021b */
[----:B------:R-:W-:-:S04]  /*0b50*/  IADD3 R16, P1, PT, R17, R3, RZ ;  /* 0x0000000311107210 */ /* 0x000fc80007f3e0ff */
[----:B------:R-:W-:-:S03]  /*0b60*/  LEA.HI.X.SX32 R17, R17, R4, 0x1, P1 ;  /* 0x0000000411117211 */ /* 0x000fc600008f0eff */
[----:B------:R-:W-:-:S06]  /*0b70*/  IMAD.WIDE R16, R25, 0x4, R16 ;  /* 0x0000000419107825 */ /* 0x000fcc00078e0210 */
[----:B------:R-:W2:Y:S01]  /*0b80*/  LDG.E R16, desc[UR4][R16.64] ;  /* 0x0000000410107981 */ /* 0x000ea2000c1e1900 */
[----:B------:R-:W-:Y:S01]  /*0b90*/  IMAD.MOV.U32 R22, RZ, RZ, R11 ;  /* 0x000000ffff167224 */ /* 0x000fe200078e000b */
[-C--:B0-----:R-:W-:Y:S02]  /*0ba0*/  MOV R10, R11.reuse ;  /* 0x0000000b000a7202 */ /* 0x081fe40000000f00 */
[----:B--2---:R-:W-:Y:S01]  /*0bb0*/  ISETP.NE.AND P1, PT, R16, R11, PT ;  /* 0x0000000b1000720c */ /* 0x004fe20003f25270 */
[----:B------:R-:W-:-:S12]  /*0bc0*/  IMAD.MOV.U32 R11, RZ, RZ, R16 ;  /* 0x000000ffff0b7224 */ /* 0x000fd800078e0010 */
[----:B------:R-:W-:Y:S05]  /*0bd0*/  @P1 BRA `(.L_x_77) ;  /* 0xfffffffc008c1947 */ /* 0x000fea000383ffff */
[----:B------:R-:W-:Y:S05]  /*0be0*/  BSYNC.RECONVERGENT B2 ;  /* 0x0000000000027941 */ /* 0x000fea0003800200 */
.L_x_76:
[----:B------:R-:W-:-:S07]  /*0bf0*/  IMAD.MOV.U32 R10, RZ, RZ, R22 ;  /* 0x000000ffff0a7224 */ /* 0x000fce00078e0016 */
.L_x_75:
[----:B------:R-:W-:Y:S05]  /*0c00*/  BSYNC.RECONVERGENT B1 ;  /* 0x0000000000017941 */ /* 0x000fea0003800200 */
.L_x_74:
[----:B------:R-:W-:-:S13]  /*0c10*/  ISETP.NE.AND P0, PT, R20, R10, PT ;  /* 0x0000000a1400720c */ /* 0x000fda0003f05270 */
[----:B------:R-:W-:Y:S05]  /*0c20*/  @!P0 BRA `(.L_x_70) ;  /* 0x0000000800fc8947 */ /* 0x000fea0003800000 */
.L_x_84:
[----:B------:R-:W-:Y:S05]  /*0c30*/  YIELD ;  /* 0x0000000000007946 */ /* 0x000fea0003800000 */
[----:B------:R-:W0:Y:S01]  /*0c40*/  LDCU.128 UR8, c[0x0][0x380] ;  /* 0x00007000ff0877ac */ /* 0x000e220008000c00 */
[----:B------:R-:W-:Y:S02]  /*0c50*/  VIMNMX.U32 R14, PT, PT, R20, R10, !PT ;  /* 0x0000000a140e7248 */ /* 0x000fe40007fe0000 */
[----:B0-----:R-:W-:-:S04]  /*0c60*/  MOV R0, UR11 ;  /* 0x0000000b00007c02 */ /* 0x001fc80008000f00 */
[----:B------:R-:W0:Y:S01]  /*0c70*/  I2F.U32.RP R15, R0 ;  /* 0x00000000000f7306 */ /* 0x000e220000209000 */
[----:B------:R-:W-:-:S07]  /*0c80*/  LOP3.LUT R21, RZ, R0, RZ, 0x33, !PT ;  /* 0x00000000ff157212 */ /* 0x000fce00078e33ff */
[----:B0-----:R-:W0:Y:S02]  /*0c90*/  MUFU.RCP R15, R15 ;  /* 0x0000000f000f7308 */ /* 0x001e240000001000 */
[----:B0-----:R-:W-:-:S06]  /*0ca0*/  VIADD R2, R15, 0xffffffe ;  /* 0x0ffffffe0f027836 */ /* 0x001fcc0000000000 */
[----:B------:R0:W1:Y:S02]  /*0cb0*/  F2I.FTZ.U32.TRUNC.NTZ R3, R2 ;  /* 0x0000000200037305 */ /* 0x000064000021f000 */
[----:B0-----:R-:W-:Y:S02]  /*0cc0*/  HFMA2 R2, -RZ, RZ, 0, 0 ;  /* 0x00000000ff027431 */ /* 0x001fe400000001ff */
[----:B-1----:R-:W-:-:S04]  /*0cd0*/  IMAD R4, R3, R0, RZ ;  /* 0x0000000003047224 */ /* 0x002fc800078e02ff */
[----:B------:R-:W-:-:S04]  /*0ce0*/  IMAD.MOV R11, RZ, RZ, -R4 ;  /* 0x000000ffff0b7224 */ /* 0x000fc800078e0a04 */
[----:B------:R-:W-:Y:S01]  /*0cf0*/  IMAD.HI.U32 R6, R3, R11, R2 ;  /* 0x0000000b03067227 */ /* 0x000fe200078e0002 */
[----:B------:R-:W-:-:S03]  /*0d00*/  MOV R2, UR10 ;  /* 0x0000000a00027c02 */ /* 0x000fc60008000f00 */
[----:B------:R-:W-:-:S04]  /*0d10*/  VIADD R11, R14, 0xffffffff ;  /* 0xffffffff0e0b7836 */ /* 0x000fc80000000000 */
[----:B------:R-:W-:-:S04]  /*0d20*/  IMAD.HI.U32 R4, R6, R11, RZ ;  /* 0x0000000b06047227 */ /* 0x000fc800078e00ff */
[----:B------:R-:W-:-:S04]  /*0d30*/  IMAD.MOV R3, RZ, RZ, -R4 ;  /* 0x000000ffff037224 */ /* 0x000fc800078e0a04 */
[----:B------:R-:W-:-:S05]  /*0d40*/  IMAD R3, R0, R3, R11 ;  /* 0x0000000300037224 */ /* 0x000fca00078e020b */
[----:B------:R-:W-:-:S13]  /*0d50*/  ISETP.GE.U32.AND P0, PT, R3, R0, PT ;  /* 0x000000000300720c */ /* 0x000fda0003f06070 */
[-C--:B------:R-:W-:Y:S01]  /*0d60*/  @P0 IADD3 R3, PT, PT, R3, -R0.reuse, RZ ;  /* 0x8000000003030210 */ /* 0x080fe20007ffe0ff */
[----:B------:R-:W-:Y:S01]  /*0d70*/  @P0 VIADD R4, R4, 0x1 ;  /* 0x0000000104040836 */ /* 0x000fe20000000000 */
[----:B------:R-:W-:Y:S02]  /*0d80*/  ISETP.NE.U32.AND P0, PT, R0, RZ, PT ;  /* 0x000000ff0000720c */ /* 0x000fe40003f05070 */
[----:B------:R-:W-:Y:S01]  /*0d90*/  ISETP.GE.U32.AND P1, PT, R3, R0, PT ;  /* 0x000000000300720c */ /* 0x000fe20003f26070 */
[----:B------:R-:W-:-:S12]  /*0da0*/  IMAD.U32 R3, RZ, RZ, UR8 ;  /* 0x00000008ff037e24 */ /* 0x000fd8000f8e00ff */
[----:B------:R-:W-:-:S05]  /*0db0*/  @P1 VIADD R4, R4, 0x1 ;  /* 0x0000000104041836 */ /* 0x000fca0000000000 */
[----:B------:R-:W-:Y:S01]  /*0dc0*/  SEL R15, R21, R4, !P0 ;  /* 0x00000004150f7207 */ /* 0x000fe20004000000 */
[----:B------:R-:W-:-:S04]  /*0dd0*/  IMAD.U32 R4, RZ, RZ, UR9 ;  /* 0x00000009ff047e24 */ /* 0x000fc8000f8e00ff */
[C---:B------:R-:W-:Y:S01]  /*0de0*/  IMAD R17, R15.reuse, R2, RZ ;  /* 0x000000020f117224 */ /* 0x040fe200078e02ff */
[----:B------:R-:W-:-:S04]  /*0df0*/  IADD3 R15, PT, PT, -R15, RZ, RZ ;  /* 0x000000ff0f0f7210 */ /* 0x000fc80007ffe1ff */
[C---:B------:R-:W-:Y:S01]  /*0e00*/  IADD3 R16, P1, PT, R17.reuse, R3, RZ ;  /* 0x0000000311107210 */ /* 0x040fe20007f3e0ff */
[----:B------:R-:W-:Y:S01]  /*0e10*/  IMAD R11, R0, R15, R11 ;  /* 0x0000000f000b7224 */ /* 0x000fe200078e020b */
[----:B------:R-:W-:Y:S02]  /*0e20*/  VIMNMX.U32 R15, PT, PT, R20, R10, PT ;  /* 0x0000000a140f7248 */ /* 0x000fe40003fe0000 */
[----:B------:R-:W-:-:S03]  /*0e30*/  LEA.HI.X.SX32 R17, R17, R4, 0x1, P1 ;  /* 0x0000000411117211 */ /* 0x000fc600008f0eff */
[----:B------:R-:W-:-:S05]  /*0e40*/  IMAD.WIDE R16, R11, 0x4, R16 ;  /* 0x000000040b107825 */ /* 0x000fca00078e0210 */
[----:B------:R-:W2:Y:S01]  /*0e50*/  ATOMG.E.CAS.STRONG.GPU PT, R15, [R16], R14, R15 ;  /* 0x0000000e100f73a9 */ /* 0x000ea200001ee10f */
        /* <DEDUP_REMOVED lines=13> */
[----:B------:R-:W-:Y:S01]  /*0f30*/  @P1 IADD3 R15, PT, PT, R15, -R0, RZ ;  /* 0x800000000f0f1210 */ /* 0x000fe20007ffe0ff */
[----:B------:R-:W-:-:S03]  /*0f40*/  @P1 VIADD R14, R14, 0x1 ;  /* 0x000000010e0e1836 */ /* 0x000fc60000000000 */
[----:B------:R-:W-:-:S13]  /*0f50*/  ISETP.GE.U32.AND P2, PT, R15, R0, PT ;  /* 0x000000000f00720c */ /* 0x000fda0003f46070 */
[----:B------:R-:W-:-:S05]  /*0f60*/  @P2 VIADD R14, R14, 0x1 ;  /* 0x000000010e0e2836 */ /* 0x000fca0000000000 */
[----:B------:R-:W-:-:S04]  /*0f70*/  SEL R23, R21, R14, !P0 ;  /* 0x0000000e15177207 */ /* 0x000fc80004000000 */
[C---:B------:R-:W-:Y:S01]  /*0f80*/  IADD3 R16, PT, PT, -R23.reuse, RZ, RZ ;  /* 0x000000ff17107210 */ /* 0x040fe20007ffe1ff */
[----:B------:R-:W-:-:S04]  /*0f90*/  IMAD R15, R23, R2, RZ ;  /* 0x00000002170f7224 */ /* 0x000fc800078e02ff */
[----:B------:R-:W-:Y:S01]  /*0fa0*/  IMAD R25, R0, R16, R25 ;  /* 0x0000001000197224 */ /* 0x000fe200078e0219 */
[----:B------:R-:W-:-:S04]  /*0fb0*/  IADD3 R14, P1, PT, R15, R3, RZ ;  /* 0x000000030f0e7210 */ /* 0x000fc80007f3e0ff */
[----:B------:R-:W-:-:S03]  /*0fc0*/  LEA.HI.X.SX32 R15, R15, R4, 0x1, P1 ;  /* 0x000000040f0f7211 */ /* 0x000fc600008f0eff */
[----:B------:R-:W-:-:S05]  /*0fd0*/  IMAD.WIDE R14, R25, 0x4, R14 ;  /* 0x00000004190e7825 */ /* 0x000fca00078e020e */
[----:B------:R-:W2:Y:S01]  /*0fe0*/  LDG.E R16, desc[UR4][R14.64] ;  /* 0x000000040e107981 */ /* 0x000ea2000c1e1900 */
        /* <DEDUP_REMOVED lines=23> */
.L_x_80:
        /* <DEDUP_REMOVED lines=17> */
[C---:B------:R-:W-:Y:S01]  /*1270*/  IADD3 R22, PT, PT, -R27.reuse, RZ, RZ ;  /* 0x000000ff1b167210 */ /* 0x040fe20007ffe1ff */
[----:B------:R-:W-:-:S04]  /*1280*/  IMAD R17, R27, R2, RZ ;  /* 0x000000021b117224 */ /* 0x000fc800078e02ff */
[----:B------:R-:W-:Y:S01]  /*1290*/  IMAD R29, R0, R22, R18 ;  /* 0x00000016001d7224 */ /* 0x000fe200078e0212 */
[----:B------:R-:W-:Y:S01]  /*12a0*/  IADD3 R16, P1, PT, R17, R3, RZ ;  /* 0x0000000311107210 */ /* 0x000fe20007f3e0ff */
[----:B------:R-:W-:-:S03]  /*12b0*/  IMAD.MOV.U32 R18, RZ, RZ, R20 ;  /* 0x000000ffff127224 */ /* 0x000fc600078e0014 */
[----:B------:R-:W-:Y:S02]  /*12c0*/  LEA.HI.X.SX32 R17, R17, R4, 0x1, P1 ;  /* 0x0000000411117211 */ /* 0x000fe400008f0eff */
[----:B-----5:R0:W5:Y:S01]  /*12d0*/  ATOMG.E.CAS.STRONG.GPU PT, RZ, [R14], R18, R19 ;  /* 0x000000120eff73a9 */ /* 0x02016200001ee113 */
[----:B------:R-:W-:-:S06]  /*12e0*/  IMAD.WIDE R16, R29, 0x4, R16 ;  /* 0x000000041d107825 */ /* 0x000fcc00078e0210 */
[----:B------:R-:W2:Y:S01]  /*12f0*/  LDG.E R16, desc[UR4][R16.64] ;  /* 0x0000000410107981 */ /* 0x000ea2000c1e1900 */
[-C--:B------:R-:W-:Y:S02]  /*1300*/  MOV R20, R19.reuse ;  /* 0x0000001300147202 */ /* 0x080fe40000000f00 */
[----:B--2---:R-:W-:Y:S01]  /*1310*/  ISETP.NE.AND P1, PT, R16, R19, PT ;  /* 0x000000131000720c */ /* 0x004fe20003f25270 */
[----:B0-----:R-:W-:-:S12]  /*1320*/  IMAD.MOV.U32 R19, RZ, RZ, R16 ;  /* 0x000000ffff137224 */ /* 0x001fd800078e0010 */
[----:B------:R-:W-:Y:S05]  /*1330*/  @P1 BRA `(.L_x_80) ;  /* 0xfffffffc00881947 */ /* 0x000fea000383ffff */
.L_x_79:
[----:B------:R-:W-:Y:S05]  /*1340*/  BSYNC B1 ;  /* 0x0000000000017941 */ /* 0x000fea0003800000 */
.L_x_78:
        /* <DEDUP_REMOVED lines=44> */
[----:B------:R-:W-:-:S07]  /*1610*/  IMAD.MOV.U32 R23, RZ, RZ, R17 ;  /* 0x000000ffff177224 */ /* 0x000fce00078e0011 */
.L_x_83:
        /* <DEDUP_REMOVED lines=10> */
[----:B------:R-:W-:-:S10]  /*16c0*/  IMAD.MOV.U32 R23, RZ, RZ, R25 ;  /* 0x000000ffff177224 */ /* 0x000fd400078e0019 */
[----:B------:R-:W-:-:S05]  /*16d0*/  @P2 VIADD R14, R14, 0x1 ;  /* 0x000000010e0e2836 */ /* 0x000fca0000000000 */
[----:B------:R-:W-:Y:S02]  /*16e0*/  SEL R25, R21, R14, !P0 ;  /* 0x0000000e15197207 */ /* 0x000fe40004000000 */
[----:B------:R-:W-:Y:S02]  /*16f0*/  IADD3 R14, P1, PT, R15, R3, RZ ;  /* 0x000000030f0e7210 */ /* 0x000fe40007f3e0ff */
[C---:B------:R-:W-:Y:S01]  /*1700*/  IADD3 R18, PT, PT, -R25.reuse, RZ, RZ ;  /* 0x000000ff19127210 */ /* 0x040fe20007ffe1ff */
[----:B------:R-:W-:Y:S01]  /*1710*/  IMAD R17, R25, R2, RZ ;  /* 0x0000000219117224 */ /* 0x000fe200078e02ff */
[----:B------:R-:W-:-:S04]  /*1720*/  LEA.HI.X.SX32 R15, R15, R4, 0x1, P1 ;  /* 0x000000040f0f7211 */ /* 0x000fc800008f0eff */
[----:B------:R-:W-:Y:S01]  /*1730*/  IADD3 R16, P1, PT, R17, R3, RZ ;  /* 0x0000000311107210 */ /* 0x000fe20007f3e0ff */
[----:B------:R-:W-:-:S03]  /*1740*/  IMAD.WIDE R14, R19, 0x4, R14 ;  /* 0x00000004130e7825 */ /* 0x000fc600078e020e */
[----:B------:R-:W-:Y:S01]  /*1750*/  LEA.HI.X.SX32 R17, R17, R4, 0x1, P1 ;  /* 0x0000000411117211 */ /* 0x000fe200008f0eff */
[----:B------:R-:W-:Y:S01]  /*1760*/  IMAD.MOV.U32 R19, RZ, RZ, R27 ;  /* 0x000000ffff137224 */ /* 0x000fe200078e001b */
[----:B-----5:R0:W5:Y:S01]  /*1770*/  ATOMG.E.CAS.STRONG.GPU PT, RZ, [R14], R10, R11 ;  /* 0x0000000a0eff73a9 */ /* 0x02016200001ee10b */
[----:B------:R-:W-:-:S04]  /*1780*/  IMAD R27, R0, R18, R29 ;  /* 0x00000012001b7224 */ /* 0x000fc800078e021d */
[----:B------:R-:W-:-:S06]  /*1790*/  IMAD.WIDE R16, R27, 0x4, R16 ;  /* 0x000000041b107825 */ /* 0x000fcc00078e0210 */
[----:B------:R-:W2:Y:S01]  /*17a0*/  LDG.E R16, desc[UR4][R16.64] ;  /* 0x0000000410107981 */ /* 0x000ea2000c1e1900 */
[----:B0-----:R-:W-:Y:S01]  /*17b0*/  IMAD.MOV.U32 R10, RZ, RZ, R11 ;  /* 0x000000ffff0a7224 */ /* 0x001fe200078e000b */
[----:B--2---:R-:W-:Y:S02]  /*17c0*/  ISETP.NE.AND P1, PT, R16, R11, PT ;  /* 0x0000000b1000720c */ /* 0x004fe40003f25270 */
[----:B------:R-:W-:-:S11]  /*17d0*/  MOV R11, R16 ;  /* 0x00000010000b7202 */ /* 0x000fd60000000f00 */
[----:B------:R-:W-:Y:S05]  /*17e0*/  @P1 BRA `(.L_x_83) ;  /* 0xfffffffc008c1947 */ /* 0x000fea000383ffff */
.L_x_82:
[----:B------:R-:W-:Y:S05]  /*17f0*/  BSYNC B1 ;  /* 0x0000000000017941 */ /* 0x000fea0003800000 */
.L_x_81:
[----:B------:R-:W-:-:S13]  /*1800*/  ISETP.NE.AND P0, PT, R20, R10, PT ;  /* 0x0000000a1400720c */ /* 0x000fda0003f05270 */
[----:B------:R-:W-:Y:S05]  /*1810*/  @P0 BRA `(.L_x_84) ;  /* 0xfffffff400040947 */ /* 0x000fea000383ffff */
.L_x_70:
[----:B------:R-:W-:Y:S05]  /*1820*/  BSYNC B0 ;  /* 0x0000000000007941 */ /* 0x000fea0003800000 */
.L_x_69:
[----:B------:R-:W0:Y:S01]  /*1830*/  LDCU UR6, c[0x0][0x390] ;  /* 0x00007200ff0677ac */ /* 0x000e220008000800 */
[----:B------:R-:W-:-:S05]  /*1840*/  VIADD R5, R5, 0x1 ;  /* 0x0000000105057836 */ /* 0x000fca0000000000 */
[----:B0-----:R-:W-:-:S13]  /*1850*/  ISETP.GE.AND P0, PT, R5, UR6, PT ;  /* 0x0000000605007c0c */ /* 0x001fda000bf06270 */
        /* <DEDUP_REMOVED lines=8> */
[----:B------:R-:W2:Y:S02]  /*18e0*/  LDG.E R12, desc[UR4][R12.64] ;  /* 0x000000040c0c7981 */ /* 0x000ea4000c1e1900 */
[----:B--2---:R-:W-:-:S13]  /*18f0*/  ISETP.NE.AND P0, PT, R12, RZ, PT ;  /* 0x000000ff0c00720c */ /* 0x004fda0003f05270 */
[----:B------:R-:W-:Y:S05]  /*1900*/  @!P0 BRA `(.L_x_86) ;  /* 0x0000001400808947 */ /* 0x000fea0003800000 */
[----:B------:R-:W0:Y:S01]  /*1910*/  I2F.U32.RP R6, R0 ;  /* 0x0000000000067306 */ /* 0x000e220000209000 */
[----:B------:R-:W-:-:S07]  /*1920*/  IADD3 R13, PT, PT, R8, -0x1, RZ ;  /* 0xffffffff080d7810 */ /* 0x000fce0007ffe0ff */
[----:B0-----:R-:W0:Y:S02]  /*1930*/  MUFU.RCP R6, R6 ;  /* 0x0000000600067308 */ /* 0x001e240000001000 */
[----:B0-----:R-:W-:Y:S02]  /*1940*/  IADD3 R14, PT, PT, R6, 0xffffffe, RZ ;  /* 0x0ffffffe060e7810 */ /* 0x001fe40007ffe0ff */
[----:B------:R-:W-:-:S04]  /*1950*/  LOP3.LUT R6, RZ, R0, RZ, 0x33, !PT ;  /* 0x00000000ff067212 */ /* 0x000fc800078e33ff */
        /* <DEDUP_REMOVED lines=47> */
.L_x_89:
[----:B------:R-:W-:Y:S01]  /*1c50*/  IADD3 R27, PT, PT, R15, -0x1, RZ ;  /* 0xffffffff0f1b7810 */ /* 0x000fe20007ffe0ff */
[----:B------:R-:W-:Y:S02]  /*1c60*/  IMAD R16, R21, R2, RZ ;  /* 0x0000000215107224 */ /* 0x000fe400078e02ff */
[----:B------:R-:W-:Y:S02]  /*1c70*/  IMAD.MOV.U32 R21, RZ, RZ, R23 ;  /* 0x000000ffff157224 */ /* 0x000fe400078e0017 */
[----:B------:R-:W-:-:S04]  /*1c80*/  IMAD.HI.U32 R17, R5, R27, RZ ;  /* 0x0000001b05117227 */ /* 0x000fc800078e00ff */
[----:B------:R-:W-:-:S04]  /*1c90*/  IMAD.MOV R19, RZ, RZ, -R17 ;  /* 0x000000ffff137224 */ /* 0x000fc800078e0a11 */
[----:B------:R-:W-:-:S05]  /*1ca0*/  IMAD R19, R0, R19, R27 ;  /* 0x0000001300137224 */ /* 0x000fca00078e021b */
[----:B------:R-:W-:-:S13]  /*1cb0*/  ISETP.GE.U32.AND P1, PT, R19, R0, PT ;  /* 0x000000001300720c */ /* 0x000fda0003f26070 */
[----:B------:R-:W-:Y:S01]  /*1cc0*/  @P1 IMAD.IADD R19, R19, 0x1, -R0 ;  /* 0x0000000113131824 */ /* 0x000fe200078e0a00 */
[----:B------:R-:W-:Y:S02]  /*1cd0*/  @P1 IADD3 R17, PT, PT, R17, 0x1, RZ ;  /* 0x0000000111111810 */ /* 0x000fe40007ffe0ff */
[C---:B------:R-:W-:Y:S02]  /*1ce0*/  IADD3 R18, P1, PT, R16.reuse, R3, RZ ;  /* 0x0000000310127210 */ /* 0x040fe40007f3e0ff */
[----:B------:R-:W-:Y:S02]  /*1cf0*/  ISETP.GE.U32.AND P2, PT, R19, R0, PT ;  /* 0x000000001300720c */ /* 0x000fe40003f46070 */
[----:B------:R-:W-:-:S03]  /*1d00*/  LEA.HI.X.SX32 R19, R16, R4, 0x1, P1 ;  /* 0x0000000410137211 */ /* 0x000fc600008f0eff */
[----:B------:R-:W-:-:S04]  /*1d10*/  IMAD.WIDE R18, R13, 0x4, R18 ;  /* 0x000000040d127825 */ /* 0x000fc800078e0212 */
[----:B------:R-:W-:Y:S01]  /*1d20*/  IMAD.MOV.U32 R13, RZ, RZ, R25 ;  /* 0x000000ffff0d7224 */ /* 0x000fe200078e0019 */
[----:B-----5:R0:W5:Y:S03]  /*1d30*/  ATOMG.E.CAS.STRONG.GPU PT, RZ, [R18], R14, R15 ;  /* 0x0000000e12ff73a9 */ /* 0x02016600001ee10f */
[----:B------:R-:W-:-:S05]  /*1d40*/  @P2 VIADD R17, R17, 0x1 ;  /* 0x0000000111112836 */ /* 0x000fca0000000000 */
[----:B------:R-:W-:-:S04]  /*1d50*/  SEL R23, R6, R17, !P0 ;  /* 0x0000001106177207 */ /* 0x000fc80004000000 */
[C---:B------:R-:W-:Y:S01]  /*1d60*/  IADD3 R20, PT, PT, -R23.reuse, RZ, RZ ;  /* 0x000000ff17147210 */ /* 0x040fe20007ffe1ff */
[----:B------:R-:W-:-:S04]  /*1d70*/  IMAD R17, R23, R2, RZ ;  /* 0x0000000217117224 */ /* 0x000fc800078e02ff */
[----:B------:R-:W-:Y:S01]  /*1d80*/  IMAD R25, R0, R20, R27 ;  /* 0x0000001400197224 */ /* 0x000fe200078e021b */
[----:B------:R-:W-:-:S04]  /*1d90*/  IADD3 R16, P1, PT, R17, R3, RZ ;  /* 0x0000000311107210 */ /* 0x000fc80007f3e0ff */
[----:B------:R-:W-:-:S03]  /*1da0*/  LEA.HI.X.SX32 R17, R17, R4, 0x1, P1 ;  /* 0x0000000411117211 */ /* 0x000fc600008f0eff */
[----:B------:R-:W-:-:S06]  /*1db0*/  IMAD.WIDE R16, R25, 0x4, R16 ;  /* 0x0000000419107825 */ /* 0x000fcc00078e0210 */
[----:B------:R-:W2:Y:S01]  /*1dc0*/  LDG.E R16, desc[UR4][R16.64] ;  /* 0x0000000410107981 */ /* 0x000ea2000c1e1900 */
[----:B0-----:R-:W-:Y:S01]  /*1dd0*/  IMAD.MOV.U32 R14, RZ, RZ, R15 ;  /* 0x000000ffff0e7224 */ /* 0x001fe200078e000f */
[----:B--2---:R-:W-:Y:S02]  /*1de0*/  ISETP.NE.AND P1, PT, R16, R15, PT ;  /* 0x0000000f1000720c */ /* 0x004fe40003f25270 */
[----:B------:R-:W-:-:S11]  /*1df0*/  MOV R15, R16 ;  /* 0x00000010000f7202 */ /* 0x000fd60000000f00 */
[----:B------:R-:W-:Y:S05]  /*1e00*/  @P1 BRA `(.L_x_89) ;  /* 0xfffffffc00901947 */ /* 0x000fea000383ffff */
.L_x_88:
[----:B------:R-:W-:Y:S05]  /*1e10*/  BSYNC.RECONVERGENT B1 ;  /* 0x0000000000017941 */ /* 0x000fea0003800200 */
.L_x_87:
        /* <DEDUP_REMOVED lines=41> */
[----:B------:R-:W-:Y:S01]  /*20b0*/  IMAD.MOV.U32 R21, RZ, RZ, R13 ;  /* 0x000000ffff157224 */ /* 0x000fe200078e000d */
[----:B------:R-:W-:-:S07]  /*20c0*/  MOV R13, R17 ;  /* 0x00000011000d7202 */ /* 0x000fce0000000f00 */
.L_x_93:
        /* <DEDUP_REMOVED lines=24> */
[-C--:B------:R-:W-:Y:S01]  /*2250*/  MOV R20, R13.reuse ;  /* 0x0000000d00147202 */ /* 0x080fe20000000f00 */
[----:B0-----:R-:W-:Y:S01]  /*2260*/  IMAD.MOV.U32 R12, RZ, RZ, R13 ;  /* 0x000000ffff0c7224 */ /* 0x001fe200078e000d */
[----:B--2---:R-:W-:Y:S01]  /*2270*/  ISETP.NE.AND P1, PT, R16, R13, PT ;  /* 0x0000000d1000720c */ /* 0x004fe20003f25270 */
[----:B------:R-:W-:-:S12]  /*2280*/  IMAD.MOV.U32 R13, RZ, RZ, R16 ;  /* 0x000000ffff0d7224 */ /* 0x000fd800078e0010 */
[----:B------:R-:W-:Y:S05]  /*2290*/  @P1 BRA `(.L_x_93) ;  /* 0xfffffffc008c1947 */ /* 0x000fea000383ffff */
[----:B------:R-:W-:Y:S05]  /*22a0*/  BSYNC.RECONVERGENT B2 ;  /* 0x0000000000027941 */ /* 0x000fea0003800200 */
.L_x_92:
[----:B------:R-:W-:-:S07]  /*22b0*/  MOV R12, R20 ;  /* 0x00000014000c7202 */ /* 0x000fce0000000f00 */
.L_x_91:
[----:B------:R-:W-:Y:S05]  /*22c0*/  BSYNC.RECONVERGENT B1 ;  /* 0x0000000000017941 */ /* 0x000fea0003800200 */
.L_x_90:
[----:B------:R-:W-:-:S13]  /*22d0*/  ISETP.NE.AND P0, PT, R14, R12, PT ;  /* 0x0000000c0e00720c */ /* 0x000fda0003f05270 */
[----:B------:R-:W-:Y:S05]  /*22e0*/  @!P0 BRA `(.L_x_86) ;  /* 0x0000000c00088947 */ /* 0x000fea0003800000 */
.L_x_100:
[----:B------:R-:W-:Y:S05]  /*22f0*/  YIELD ;  /* 0x0000000000007946 */ /* 0x000fea0003800000 */
[----:B------:R-:W0:Y:S01]  /*2300*/  LDCU.128 UR8, c[0x0][0x380] ;  /* 0x00007000ff0877ac */ /* 0x000e220008000c00 */
[----:B------:R-:W-:-:S05]  /*2310*/  VIMNMX.U32 R16, PT, PT, R14, R12, !PT ;  /* 0x0000000c0e107248 */ /* 0x000fca0007fe0000 */
[----:B------:R-:W-:Y:S02]  /*2320*/  VIADD R13, R16, 0xffffffff ;  /* 0xffffffff100d7836 */ /* 0x000fe40000000000 */
[----:B0-----:R-:W-:-:S04]  /*2330*/  IMAD.U32 R0, RZ, RZ, UR11 ;  /* 0x0000000bff007e24 */ /* 0x001fc8000f8e00ff */
[----:B------:R-:W0:Y:S01]  /*2340*/  I2F.U32.RP R4, R0 ;  /* 0x0000000000047306 */ /* 0x000e220000209000 */
[----:B------:R-:W-:-:S07]  /*2350*/  LOP3.LUT R6, RZ, R0, RZ, 0x33, !PT ;  /* 0x00000000ff067212 */ /* 0x000fce00078e33ff */
[----:B0-----:R-:W0:Y:S02]  /*2360*/  MUFU.RCP R4, R4 ;  /* 0x0000000400047308 */ /* 0x001e240000001000 */
[----:B0-----:R-:W-:Y:S01]  /*2370*/  VIADD R2, R4, 0xffffffe ;  /* 0x0ffffffe04027836 */ /* 0x001fe20000000000 */
[----:B------:R-:W-:-:S05]  /*2380*/  MOV R4, UR9 ;  /* 0x0000000900047c02 */ /* 0x000fca0008000f00 */
[----:B------:R0:W1:Y:S02]  /*2390*/  F2I.FTZ.U32.TRUNC.NTZ R3, R2 ;  /* 0x0000000200037305 */ /* 0x000064000021f000 */
[----:B0-----:R-:W-:Y:S02]  /*23a0*/  IMAD.MOV.U32 R2, RZ, RZ, RZ ;  /* 0x000000ffff027224 */ /* 0x001fe400078e00ff */
[----:B-1----:R-:W-:-:S05]  /*23b0*/  IMAD R5, R3, R0, RZ ;  /* 0x0000000003057224 */ /* 0x002fca00078e02ff */
[----:B------:R-:W-:-:S05]  /*23c0*/  IADD3 R5, PT, PT, -R5, RZ, RZ ;  /* 0x000000ff05057210 */ /* 0x000fca0007ffe1ff */
[----:B------:R-:W-:-:S04]  /*23d0*/  IMAD.HI.U32 R5, R3, R5, R2 ;  /* 0x0000000503057227 */ /* 0x000fc800078e0002 */
[----:B------:R-:W-:Y:S02]  /*23e0*/  IMAD.U32 R2, RZ, RZ, UR10 ;  /* 0x0000000aff027e24 */ /* 0x000fe4000f8e00ff */
        /* <DEDUP_REMOVED lines=9> */
[----:B------:R-:W-:Y:S01]  /*2480*/  SEL R15, R6, R3, !P0 ;  /* 0x00000003060f7207 */ /* 0x000fe20004000000 */
[----:B------:R-:W-:-:S04]  /*2490*/  IMAD.U32 R3, RZ, RZ, UR8 ;  /* 0x00000008ff037e24 */ /* 0x000fc8000f8e00ff */
[----:B------:R-:W-:Y:S02]  /*24a0*/  IMAD R17, R15, R2, RZ ;  /* 0x000000020f117224 */ /* 0x000fe400078e02ff */
[----:B------:R-:W-:-:S03]  /*24b0*/  IMAD.MOV R15, RZ, RZ, -R15 ;  /* 0x000000ffff0f7224 */ /* 0x000fc600078e0a0f */
[----:B------:R-:W-:Y:S01]  /*24c0*/  IADD3 R18, P1, PT, R17, R3, RZ ;  /* 0x0000000311127210 */ /* 0x000fe20007f3e0ff */
[----:B------:R-:W-:-:S03]  /*24d0*/  IMAD R13, R0, R15, R13 ;  /* 0x0000000f000d7224 */ /* 0x000fc600078e020d */
[----:B------:R-:W-:Y:S02]  /*24e0*/  LEA.HI.X.SX32 R19, R17, R4, 0x1, P1 ;  /* 0x0000000411137211 */ /* 0x000fe400008f0eff */
[----:B------:R-:W-:Y:S01]  /*24f0*/  VIMNMX.U32 R17, PT, PT, R14, R12, PT ;  /* 0x0000000c0e117248 */ /* 0x000fe20003fe0000 */
[----:B------:R-:W-:-:S05]  /*2500*/  IMAD.WIDE R18, R13, 0x4, R18 ;  /* 0x000000040d127825 */ /* 0x000fca00078e0212 */
[----:B------:R-:W2:Y:S01]  /*2510*/  ATOMG.E.CAS.STRONG.GPU PT, R17, [R18], R16, R17 ;  /* 0x00000010121173a9 */ /* 0x000ea200001ee111 */
        /* <DEDUP_REMOVED lines=45> */
[-C--:B------:R-:W-:Y:S02]  /*27f0*/  MOV R14, R18.reuse ;  /* 0x00000012000e7202 */ /* 0x080fe40000000f00 */
[----:B--2---:R-:W-:-:S13]  /*2800*/  ISETP.NE.AND P1, PT, R17, R18, PT ;  /* 0x000000121100720c */ /* 0x004fda0003f25270 */
[----:B------:R-:W-:Y:S05]  /*2810*/  @!P1 BRA `(.L_x_95) ;  /* 0x0000000000849947 */ /* 0x000fea0003800000 */
[----:B------:R-:W-:Y:S01]  /*2820*/  IMAD.MOV.U32 R23, RZ, RZ, R21 ;  /* 0x000000ffff177224 */ /* 0x000fe200078e0015 */
[----:B------:R-:W-:Y:S01]  /*2830*/  MOV R21, R17 ;  /* 0x0000001100157202 */ /* 0x000fe20000000f00 */
[----:B------:R-:W-:-:S07]  /*2840*/  IMAD.MOV.U32 R15, RZ, RZ, R19 ;  /* 0x000000ffff0f7224 */ /* 0x000fce00078e0013 */
.L_x_96:
[----:B------:R-:W-:Y:S01]  /*2850*/  VIADD R29, R21, 0xffffffff ;  /* 0xffffffff151d7836 */ /* 0x000fe20000000000 */
[----:B------:R-:W-:Y:S05]  /*2860*/  YIELD ;  /* 0x0000000000007946 */ /* 0x000fea0003800000 */
[----:B------:R-:W-:-:S04]  /*2870*/  IMAD.HI.U32 R17, R5, R29, RZ ;  /* 0x0000001d05117227 */ /* 0x000fc800078e00ff */
[----:B------:R-:W-:Y:S02]  /*2880*/  IMAD.MOV R19, RZ, RZ, -R17 ;  /* 0x000000ffff137224 */ /* 0x000fe400078e0a11 */
[----:B------:R-:W-:Y:S01]  /*2890*/  IMAD R16, R15, R2, RZ ;  /* 0x000000020f107224 */ /* 0x000fe200078e02ff */
[----:B------:R-:W-:Y:S01]  /*28a0*/  MOV R15, R25 ;  /* 0x00000019000f7202 */ /* 0x000fe20000000f00 */
        /* <DEDUP_REMOVED lines=8> */
[----:B------:R-:W-:-:S04]  /*2930*/  IMAD.MOV.U32 R23, RZ, RZ, R27 ;  /* 0x000000ffff177224 */ /* 0x000fc800078e001b */
[----:B------:R-:W-:-:S05]  /*2940*/  @P2 VIADD R17, R17, 0x1 ;  /* 0x0000000111112836 */ /* 0x000fca0000000000 */
[----:B------:R-:W-:-:S05]  /*2950*/  SEL R25, R6, R17, !P0 ;  /* 0x0000001106197207 */ /* 0x000fca0004000000 */
[----:B------:R-:W-:Y:S02]  /*2960*/  IMAD R17, R25, R2, RZ ;  /* 0x0000000219117224 */ /* 0x000fe400078e02ff */
[----:B------:R-:W-:-:S03]  /*2970*/  IMAD.MOV R20, RZ, RZ, -R25 ;  /* 0x000000ffff147224 */ /* 0x000fc600078e0a19 */
[C---:B------:R-:W-:Y:S01]  /*2980*/  IADD3 R16, P1, PT, R17.reuse, R3, RZ ;  /* 0x0000000311107210 */ /* 0x040fe20007f3e0ff */
[----:B------:R-:W-:Y:S01]  /*2990*/  IMAD R27, R0, R20, R29 ;  /* 0x00000014001b7224 */ /* 0x000fe200078e021d */
[----:B------:R-:W-:Y:S02]  /*29a0*/  MOV R20, R14 ;  /* 0x0000000e00147202 */ /* 0x000fe40000000f00 */
[----:B------:R-:W-:-:S03]  /*29b0*/  LEA.HI.X.SX32 R17, R17, R4, 0x1, P1 ;  /* 0x0000000411117211 */ /* 0x000fc600008f0eff */
[----:B-----5:R0:W5:Y:S01]  /*29c0*/  ATOMG.E.CAS.STRONG.GPU PT, RZ, [R18], R20, R21 ;  /* 0x0000001412ff73a9 */ /* 0x02016200001ee115 */
[----:B------:R-:W-:-:S06]  /*29d0*/  IMAD.WIDE R16, R27, 0x4, R16 ;  /* 0x000000041b107825 */ /* 0x000fcc00078e0210 */
[----:B------:R-:W2:Y:S01]  /*29e0*/  LDG.E R16, desc[UR4][R16.64] ;  /* 0x0000000410107981 */ /* 0x000ea2000c1e1900 */
[----:B------:R-:W-:Y:S01]  /*29f0*/  IMAD.MOV.U32 R14, RZ, RZ, R21 ;  /* 0x000000ffff0e7224 */ /* 0x000fe200078e0015 */
[----:B--2---:R-:W-:Y:S01]  /*2a00*/  ISETP.NE.AND P1, PT, R16, R21, PT ;  /* 0x000000151000720c */ /* 0x004fe20003f25270 */
[----:B0-----:R-:W-:-:S12]  /*2a10*/  IMAD.MOV.U32 R21, RZ, RZ, R16 ;  /* 0x000000ffff157224 */ /* 0x001fd800078e0010 */
[----:B------:R-:W-:Y:S05]  /*2a20*/  @P1 BRA `(.L_x_96) ;  /* 0xfffffffc00881947 */ /* 0x000fea000383ffff */
.L_x_95:
[----:B------:R-:W-:Y:S05]  /*2a30*/  BSYNC B1 ;  /* 0x0000000000017941 */ /* 0x000fea0003800000 */
.L_x_94:
        /* <DEDUP_REMOVED lines=45> */
.L_x_99:
[----:B------:R-:W-:Y:S01]  /*2d10*/  VIADD R27, R13, 0xffffffff ;  /* 0xffffffff0d1b7836 */ /* 0x000fe20000000000 */
[----:B------:R-:W-:Y:S05]  /*2d20*/  YIELD ;  /* 0x0000000000007946 */ /* 0x000fea0003800000 */
[----:B------:R-:W-:-:S04]  /*2d30*/  IMAD.HI.U32 R17, R5, R27, RZ ;  /* 0x0000001b05117227 */ /* 0x000fc800078e00ff */
[----:B------:R-:W-:Y:S02]  /*2d40*/  IMAD.MOV R19, RZ, RZ, -R17 ;  /* 0x000000ffff137224 */ /* 0x000fe400078e0a11 */
[----:B------:R-:W-:Y:S02]  /*2d50*/  IMAD R16, R15, R2, RZ ;  /* 0x000000020f107224 */ /* 0x000fe400078e02ff */
[----:B------:R-:W-:Y:S02]  /*2d60*/  IMAD R19, R0, R19, R27 ;  /* 0x0000001300137224 */ /* 0x000fe400078e021b */
[----:B------:R-:W-:-:S03]  /*2d70*/  IMAD.MOV.U32 R15, RZ, RZ, R23 ;  /* 0x000000ffff0f7224 */ /* 0x000fc600078e0017 */
        /* <DEDUP_REMOVED lines=9> */
[----:B------:R-:W-:-:S04]  /*2e10*/  @P2 IADD3 R17, PT, PT, R17, 0x1, RZ ;  /* 0x0000000111112810 */ /* 0x000fc80007ffe0ff */
        /* <DEDUP_REMOVED lines=8> */
[-C--:B0-----:R-:W-:Y:S02]  /*2ea0*/  MOV R12, R13.reuse ;  /* 0x0000000d000c7202 */ /* 0x081fe40000000f00 */
[----:B--2---:R-:W-:Y:S01]  /*2eb0*/  ISETP.NE.AND P1, PT, R16, R13, PT ;  /* 0x0000000d1000720c */ /* 0x004fe20003f25270 */
[----:B------:R-:W-:-:S12]  /*2ec0*/  IMAD.MOV.U32 R13, RZ, RZ, R16 ;  /* 0x000000ffff0d7224 */ /* 0x000fd800078e0010 */
[----:B------:R-:W-:Y:S05]  /*2ed0*/  @P1 BRA `(.L_x_99) ;  /* 0xfffffffc008c1947 */ /* 0x000fea000383ffff */
.L_x_98:
[----:B------:R-:W-:Y:S05]  /*2ee0*/  BSYNC B1 ;  /* 0x0000000000017941 */ /* 0x000fea0003800000 */
.L_x_97:
[----:B------:R-:W-:-:S13]  /*2ef0*/  ISETP.NE.AND P0, PT, R14, R12, PT ;  /* 0x0000000c0e00720c */ /* 0x000fda0003f05270 */
[----:B------:R-:W-:Y:S05]  /*2f00*/  @P0 BRA `(.L_x_100) ;  /* 0xfffffff000f80947 */ /* 0x000fea000383ffff */
.L_x_86:
[----:B------:R-:W-:Y:S05]  /*2f10*/  BSYNC B0 ;  /* 0x0000000000007941 */ /* 0x000fea0003800000 */
.L_x_85:
[----:B------:R-:W-:-:S05]  /*2f20*/  IMAD.WIDE R10, R7, 0x4, R10 ;  /* 0x00000004070a7825 */ /* 0x000fca00078e020a */
[----:B------:R-:W2:Y:S01]  /*2f30*/  LDG.E R6, desc[UR4][R10.64] ;  /* 0x000000040a067981 */ /* 0x000ea2000c1e1900 */
[----:B------:R-:W-:Y:S01]  /*2f40*/  BSSY B0, `(.L_x_101) ;  /* 0x0000162000007945 */ /* 0x000fe20003800000 */
[----:B--2---:R-:W-:-:S13]  /*2f50*/  ISETP.NE.AND P0, PT, R6, RZ, PT ;  /* 0x000000ff0600720c */ /* 0x004fda0003f05270 */
[----:B------:R-:W-:Y:S05]  /*2f60*/  @!P0 BRA `(.L_x_102) ;  /* 0x00000014007c8947 */ /* 0x000fea0003800000 */
[----:B------:R-:W0:Y:S01]  /*2f70*/  I2F.U32.RP R7, R0 ;  /* 0x0000000000077306 */ /* 0x000e220000209000 */
[----:B------:R-:W-:-:S07]  /*2f80*/  VIADD R15, R8, 0xffffffff ;  /* 0xffffffff080f7836 */ /* 0x000fce0000000000 */
[----:B0-----:R-:W0:Y:S02]  /*2f90*/  MUFU.RCP R7, R7 ;  /* 0x0000000700077308 */ /* 0x001e240000001000 */
[----:B0-----:R-:W-:Y:S02]  /*2fa0*/  IADD3 R12, PT, PT, R7, 0xffffffe, RZ ;  /* 0x0ffffffe070c7810 */ /* 0x001fe40007ffe0ff */
[----:B------:R-:W-:-:S04]  /*2fb0*/  LOP3.LUT R7, RZ, R0, RZ, 0x33, !PT ;  /* 0x00000000ff077212 */ /* 0x000fc800078e33ff */
[----:B------:R0:W1:Y:S02]  /*2fc0*/  F2I.FTZ.U32.TRUNC.NTZ R13, R12 ;  /* 0x0000000c000d7305 */ /* 0x000064000021f000 */
[----:B0-----:R-:W-:Y:S02]  /*2fd0*/  HFMA2 R12, -RZ, RZ, 0, 0 ;  /* 0x00000000ff0c7431 */ /* 0x001fe400000001ff */
[----:B-1----:R-:W-:-:S04]  /*2fe0*/  IMAD.MOV R5, RZ, RZ, -R13 ;  /* 0x000000ffff057224 */ /* 0x002fc800078e0a0d */
[----:B------:R-:W-:-:S04]  /*2ff0*/  IMAD R5, R5, R0, RZ ;  /* 0x0000000005057224 */ /* 0x000fc800078e02ff */
        /* <DEDUP_REMOVED lines=27> */
[----:B------:R-:W-:Y:S01]  /*31b0*/  @P1 IADD3 R13, PT, PT, R13, -R0, RZ ;  /* 0x800000000d0d1210 */ /* 0x000fe20007ffe0ff */
        /* <DEDUP_REMOVED lines=14> */
[----:B------:R-:W-:Y:S01]  /*32a0*/  IMAD.MOV.U32 R19, RZ, RZ, R17 ;  /* 0x000000ffff137224 */ /* 0x000fe200078e0011 */
[----:B------:R-:W-:-:S07]  /*32b0*/  MOV R21, R16 ;  /* 0x0000001000157202 */ /* 0x000fce0000000f00 */
.L_x_105:
[----:B------:R-:W-:Y:S02]  /*32c0*/  VIADD R27, R13, 0xffffffff ;  /* 0xffffffff0d1b7836 */ /* 0x000fe40000000000 */
[----:B------:R-:W-:Y:S01]  /*32d0*/  IMAD R14, R19, R2, RZ ;  /* 0x00000002130e7224 */ /* 0x000fe200078e02ff */
[----:B------:R-:W-:Y:S01]  /*32e0*/  MOV R19, R23 ;  /* 0x0000001700137202 */ /* 0x000fe20000000f00 */
        /* <DEDUP_REMOVED lines=18> */
[----:B-----5:R0:W5:Y:S03]  /*3410*/  ATOMG.E.CAS.STRONG.GPU PT, RZ, [R16], R12, R13 ;  /* 0x0000000c10ff73a9 */ /* 0x02016600001ee10d */
[----:B------:R-:W-:-:S06]  /*3420*/  IMAD.WIDE R14, R25, 0x4, R14 ;  /* 0x00000004190e7825 */ /* 0x000fcc00078e020e */
[----:B------:R-:W2:Y:S01]  /*3430*/  LDG.E R14, desc[UR4][R14.64] ;  /* 0x000000040e0e7981 */ /* 0x000ea2000c1e1900 */
[----:B0-----:R-:W-:Y:S01]  /*3440*/  IMAD.MOV.U32 R12, RZ, RZ, R13 ;  /* 0x000000ffff0c7224 */ /* 0x001fe200078e000d */
[----:B--2---:R-:W-:Y:S02]  /*3450*/  ISETP.NE.AND P1, PT, R14, R13, PT ;  /* 0x0000000d0e00720c */ /* 0x004fe40003f25270 */
[----:B------:R-:W-:-:S11]  /*3460*/  MOV R13, R14 ;  /* 0x0000000e000d7202 */ /* 0x000fd60000000f00 */
[----:B------:R-:W-:Y:S05]  /*3470*/  @P1 BRA `(.L_x_105) ;  /* 0xfffffffc00901947 */ /* 0x000fea000383ffff */
.L_x_104:
[----:B------:R-:W-:Y:S05]  /*3480*/  BSYNC.RECONVERGENT B1 ;  /* 0x0000000000017941 */ /* 0x000fea0003800200 */
.L_x_103:
        /* <DEDUP_REMOVED lines=40> */
[----:B------:R-:W-:Y:S01]  /*3710*/  BSSY.RECONVERGENT B2, `(.L_x_107) ;  /* 0x000001f000027945 */ /* 0x000fe20003800200 */
[----:B------:R-:W-:-:S07]  /*3720*/  MOV R21, R19 ;  /* 0x0000001300157202 */ /* 0x000fce0000000f00 */
.L_x_108:
        /* <DEDUP_REMOVED lines=8> */
[----:B------:R-:W-:Y:S02]  /*37b0*/  @P1 IADD3 R16, PT, PT, R16, 0x1, RZ ;  /* 0x0000000110101810 */ /* 0x000fe40007ffe0ff */
[C---:B------:R-:W-:Y:S02]  /*37c0*/  IADD3 R18, P1, PT, R6.reuse, R3, RZ ;  /* 0x0000000306127210 */ /* 0x040fe40007f3e0ff */
[----:B------:R-:W-:Y:S02]  /*37d0*/  ISETP.GE.U32.AND P2, PT, R17, R0, PT ;  /* 0x000000001100720c */ /* 0x000fe40003f46070 */
[----:B------:R-:W-:-:S03]  /*37e0*/  LEA.HI.X.SX32 R19, R6, R4, 0x1, P1 ;  /* 0x0000000406137211 */ /* 0x000fc600008f0eff */
[----:B------:R-:W-:Y:S01]  /*37f0*/  IMAD.WIDE R18, R21, 0x4, R18 ;  /* 0x0000000415127825 */ /* 0x000fe200078e0212 */
[----:B------:R-:W-:-:S04]  /*3800*/  MOV R21, R25 ;  /* 0x0000001900157202 */ /* 0x000fc80000000f00 */
        /* <DEDUP_REMOVED lines=16> */
.L_x_107:
[----:B------:R-:W-:Y:S05]  /*3910*/  BSYNC.RECONVERGENT B1 ;  /* 0x0000000000017941 */ /* 0x000fea0003800200 */
.L_x_106:
[----:B------:R-:W-:-:S13]  /*3920*/  ISETP.NE.AND P0, PT, R12, R6, PT ;  /* 0x000000060c00720c */ /* 0x000fda0003f05270 */
[----:B------:R-:W-:Y:S05]  /*3930*/  @!P0 BRA `(.L_x_102) ;  /* 0x0000000c00088947 */ /* 0x000fea0003800000 */
.L_x_115:
[----:B------:R-:W-:Y:S05]  /*3940*/  YIELD ;  /* 0x0000000000007946 */ /* 0x000fea0003800000 */
[----:B------:R-:W0:Y:S01]  /*3950*/  LDCU.128 UR8, c[0x0][0x380] ;  /* 0x00007000ff0877ac */ /* 0x000e220008000c00 */
[----:B------:R-:W-:-:S04]  /*3960*/  VIMNMX.U32 R14, PT, PT, R12, R6, !PT ;  /* 0x000000060c0e7248 */ /* 0x000fc80007fe0000 */
[----:B------:R-:W-:Y:S02]  /*3970*/  IADD3 R7, PT, PT, R14, -0x1, RZ ;  /* 0xffffffff0e077810 */ /* 0x000fe40007ffe0ff */
[----:B0-----:R-:W-:-:S04]  /*3980*/  MOV R0, UR11 ;  /* 0x0000000b00007c02 */ /* 0x001fc80008000f00 */
[----:B------:R-:W0:Y:S08]  /*3990*/  I2F.U32.RP R13, R0 ;  /* 0x00000000000d7306 */ /* 0x000e300000209000 */
[----:B0-----:R-:W0:Y:S02]  /*39a0*/  MUFU.RCP R13, R13 ;  /* 0x0000000d000d7308 */ /* 0x001e240000001000 */
[----:B0-----:R-:W-:Y:S01]  /*39b0*/  VIADD R2, R13, 0xffffffe ;  /* 0x0ffffffe0d027836 */ /* 0x001fe20000000000 */
[----:B------:R-:W-:-:S05]  /*39c0*/  LOP3.LUT R13, RZ, R0, RZ, 0x33, !PT ;  /* 0x00000000ff0d7212 */ /* 0x000fca00078e33ff */
[----:B------:R0:W1:Y:S02]  /*39d0*/  F2I.FTZ.U32.TRUNC.NTZ R3, R2 ;  /* 0x0000000200037305 */ /* 0x000064000021f000 */
[----:B0-----:R-:W-:Y:S02]  /*39e0*/  IMAD.MOV.U32 R2, RZ, RZ, RZ ;  /* 0x000000ffff027224 */ /* 0x001fe400078e00ff */
[----:B-1----:R-:W-:-:S05]  /*39f0*/  IMAD R4, R3, R0, RZ ;  /* 0x0000000003047224 */ /* 0x002fca00078e02ff */
[----:B------:R-:W-:-:S05]  /*3a00*/  IADD3 R5, PT, PT, -R4, RZ, RZ ;  /* 0x000000ff04057210 */ /* 0x000fca0007ffe1ff */
[----:B------:R-:W-:-:S04]  /*3a10*/  IMAD.HI.U32 R5, R3, R5, R2 ;  /* 0x0000000503057227 */ /* 0x000fc800078e0002 */
[----:B------:R-:W-:Y:S02]  /*3a20*/  IMAD.U32 R2, RZ, RZ, UR10 ;  /* 0x0000000aff027e24 */ /* 0x000fe4000f8e00ff */
[----:B------:R-:W-:-:S04]  /*3a30*/  IMAD.HI.U32 R4, R5, R7, RZ ;  /* 0x0000000705047227 */ /* 0x000fc800078e00ff */
[----:B------:R-:W-:-:S04]  /*3a40*/  IMAD.MOV R3, RZ, RZ, -R4 ;  /* 0x000000ffff037224 */ /* 0x000fc800078e0a04 */
[----:B------:R-:W-:-:S05]  /*3a50*/  IMAD R3, R0, R3, R7 ;  /* 0x0000000300037224 */ /* 0x000fca00078e0207 */
[----:B------:R-:W-:-:S13]  /*3a60*/  ISETP.GE.U32.AND P0, PT, R3, R0, PT ;  /* 0x000000000300720c */ /* 0x000fda0003f06070 */
[-C--:B------:R-:W-:Y:S01]  /*3a70*/  @P0 IADD3 R3, PT, PT, R3, -R0.reuse, RZ ;  /* 0x8000000003030210 */ /* 0x080fe20007ffe0ff */
[----:B------:R-:W-:Y:S01]  /*3a80*/  @P0 VIADD R4, R4, 0x1 ;  /* 0x0000000104040836 */ /* 0x000fe20000000000 */
[----:B------:R-:W-:Y:S02]  /*3a90*/  ISETP.NE.U32.AND P0, PT, R0, RZ, PT ;  /* 0x000000ff0000720c */ /* 0x000fe40003f05070 */
[----:B------:R-:W-:Y:S02]  /*3aa0*/  ISETP.GE.U32.AND P1, PT, R3, R0, PT ;  /* 0x000000000300720c */ /* 0x000fe40003f26070 */
[----:B------:R-:W-:-:S11]  /*3ab0*/  MOV R3, UR8 ;  /* 0x0000000800037c02 */ /* 0x000fd60008000f00 */
[----:B------:R-:W-:-:S04]  /*3ac0*/  @P1 IADD3 R4, PT, PT, R4, 0x1, RZ ;  /* 0x0000000104041810 */ /* 0x000fc80007ffe0ff */
        /* <DEDUP_REMOVED lines=56> */
[----:B--2---:R-:W-:-:S13]  /*3e50*/  ISETP.NE.AND P1, PT, R15, R16, PT ;  /* 0x000000100f00720c */ /* 0x004fda0003f25270 */
[----:B------:R-:W-:Y:S05]  /*3e60*/  @!P1 BRA `(.L_x_110) ;  /* 0x0000000000849947 */ /* 0x000fea0003800000 */
[----:B------:R-:W-:Y:S01]  /*3e70*/  IMAD.MOV.U32 R23, RZ, RZ, R19 ;  /* 0x000000ffff177224 */ /* 0x000fe200078e0013 */
[----:B------:R-:W-:Y:S02]  /*3e80*/  MOV R21, R17 ;  /* 0x0000001100157202 */ /* 0x000fe40000000f00 */
[----:B------:R-:W-:-:S07]  /*3e90*/  MOV R19, R15 ;  /* 0x0000000f00137202 */ /* 0x000fce0000000f00 */
.L_x_111:
[----:B------:R-:W-:Y:S01]  /*3ea0*/  VIADD R29, R19, 0xffffffff ;  /* 0xffffffff131d7836 */ /* 0x000fe20000000000 */
[----:B------:R-:W-:Y:S05]  /*3eb0*/  YIELD ;  /* 0x0000000000007946 */ /* 0x000fea0003800000 */
[----:B------:R-:W-:-:S04]  /*3ec0*/  IMAD.HI.U32 R16, R5, R29, RZ ;  /* 0x0000001d05107227 */ /* 0x000fc800078e00ff */
[----:B------:R-:W-:Y:S01]  /*3ed0*/  IMAD R14, R21, R2, RZ ;  /* 0x00000002150e7224 */ /* 0x000fe200078e02ff */
[----:B------:R-:W-:Y:S02]  /*3ee0*/  IADD3 R15, PT, PT, -R16, RZ, RZ ;  /* 0x000000ff100f7210 */ /* 0x000fe40007ffe1ff */
[----:B------:R-:W-:-:S03]  /*3ef0*/  MOV R21, R25 ;  /* 0x0000001900157202 */ /* 0x000fc60000000f00 */
        /* <DEDUP_REMOVED lines=15> */
[----:B------:R-:W-:Y:S02]  /*3ff0*/  IMAD R27, R0, R18, R29 ;  /* 0x00000012001b7224 */ /* 0x000fe400078e021d */
[----:B------:R-:W-:Y:S02]  /*4000*/  IMAD.MOV.U32 R18, RZ, RZ, R12 ;  /* 0x000000ffff127224 */ /* 0x000fe400078e000c */
[----:B------:R-:W-:-:S03]  /*4010*/  IMAD.WIDE R14, R27, 0x4, R14 ;  /* 0x000000041b0e7825 */ /* 0x000fc600078e020e */
[----:B-----5:R0:W5:Y:S04]  /*4020*/  ATOMG.E.CAS.STRONG.GPU PT, RZ, [R16], R18, R19 ;  /* 0x0000001210ff73a9 */ /* 0x02016800001ee113 */
[----:B------:R-:W2:Y:S01]  /*4030*/  LDG.E R14, desc[UR4][R14.64] ;  /* 0x000000040e0e7981 */ /* 0x000ea2000c1e1900 */
[-C--:B------:R-:W-:Y:S02]  /*4040*/  MOV R12, R19.reuse ;  /* 0x00000013000c7202 */ /* 0x080fe40000000f00 */
[----:B--2---:R-:W-:Y:S01]  /*4050*/  ISETP.NE.AND P1, PT, R14, R19, PT ;  /* 0x000000130e00720c */ /* 0x004fe20003f25270 */
[----:B0-----:R-:W-:-:S12]  /*4060*/  IMAD.MOV.U32 R19, RZ, RZ, R14 ;  /* 0x000000ffff137224 */ /* 0x001fd800078e000e */
[----:B------:R-:W-:Y:S05]  /*4070*/  @P1 BRA `(.L_x_111) ;  /* 0xfffffffc00881947 */ /* 0x000fea000383ffff */
.L_x_110:
[----:B------:R-:W-:Y:S05]  /*4080*/  BSYNC B1 ;  /* 0x0000000000017941 */ /* 0x000fea0003800000 */
.L_x_109:
        /* <DEDUP_REMOVED lines=44> */
[----:B------:R-:W-:-:S07]  /*4350*/  IMAD.MOV.U32 R21, RZ, RZ, R17 ;  /* 0x000000ffff157224 */ /* 0x000fce00078e0011 */
.L_x_114:
[----:B------:R-:W-:Y:S01]  /*4360*/  IADD3 R27, PT, PT, R7, -0x1, RZ ;  /* 0xffffffff071b7810 */ /* 0x000fe20007ffe0ff */
[----:B------:R-:W-:Y:S01]  /*4370*/  IMAD R14, R21, R2, RZ ;  /* 0x00000002150e7224 */ /* 0x000fe200078e02ff */
[----:B------:R-:W-:Y:S05]  /*4380*/  YIELD ;  /* 0x0000000000007946 */ /* 0x000fea0003800000 */
[----:B------:R-:W-:-:S04]  /*4390*/  IMAD.HI.U32 R16, R5, R27, RZ ;  /* 0x0000001b05107227 */ /* 0x000fc800078e00ff */
[----:B------:R-:W-:Y:S02]  /*43a0*/  IMAD.MOV R15, RZ, RZ, -R16 ;  /* 0x000000ffff0f7224 */ /* 0x000fe400078e0a10 */
[----:B------:R-:W-:Y:S02]  /*43b0*/  IMAD.MOV.U32 R21, RZ, RZ, R23 ;  /* 0x000000ffff157224 */ /* 0x000fe400078e0017 */
[----:B------:R-:W-:-:S05]  /*43c0*/  IMAD R15, R0, R15, R27 ;  /* 0x0000000f000f7224 */ /* 0x000fca00078e021b */
[----:B------:R-:W-:-:S13]  /*43d0*/  ISETP.GE.U32.AND P1, PT, R15, R0, PT ;  /* 0x000000000f00720c */ /* 0x000fda0003f26070 */
[----:B------:R-:W-:Y:S01]  /*43e0*/  @P1 IADD3 R15, PT, PT, R15, -R0, RZ ;  /* 0x800000000f0f1210 */ /* 0x000fe20007ffe0ff */
[----:B------:R-:W-:-:S03]  /*43f0*/  @P1 VIADD R16, R16, 0x1 ;  /* 0x0000000110101836 */ /* 0x000fc60000000000 */
[----:B------:R-:W-:-:S13]  /*4400*/  ISETP.GE.U32.AND P2, PT, R15, R0, PT ;  /* 0x000000000f00720c */ /* 0x000fda0003f46070 */
[----:B------:R-:W-:-:S04]  /*4410*/  @P2 IADD3 R16, PT, PT, R16, 0x1, RZ ;  /* 0x0000000110102810 */ /* 0x000fc80007ffe0ff */
[----:B------:R-:W-:Y:S02]  /*4420*/  SEL R23, R13, R16, !P0 ;  /* 0x000000100d177207 */ /* 0x000fe40004000000 */
[C---:B------:R-:W-:Y:S02]  /*4430*/  IADD3 R16, P1, PT, R14.reuse, R3, RZ ;  /* 0x000000030e107210 */ /* 0x040fe40007f3e0ff */
        /* <DEDUP_REMOVED lines=11> */
[-C--:B0-----:R-:W-:Y:S02]  /*44f0*/  MOV R6, R7.reuse ;  /* 0x0000000700067202 */ /* 0x081fe40000000f00 */
[----:B--2---:R-:W-:Y:S01]  /*4500*/  ISETP.NE.AND P1, PT, R14, R7, PT ;  /* 0x000000070e00720c */ /* 0x004fe20003f25270 */
[----:B------:R-:W-:-:S12]  /*4510*/  IMAD.MOV.U32 R7, RZ, RZ, R14 ;  /* 0x000000ffff077224 */ /* 0x000fd800078e000e */
[----:B------:R-:W-:Y:S05]  /*4520*/  @P1 BRA `(.L_x_114) ;  /* 0xfffffffc008c1947 */ /* 0x000fea000383ffff */
.L_x_113:
[----:B------:R-:W-:Y:S05]  /*4530*/  BSYNC B1 ;  /* 0x0000000000017941 */ /* 0x000fea0003800000 */
.L_x_112:
[----:B------:R-:W-:-:S13]  /*4540*/  ISETP.NE.AND P0, PT, R12, R6, PT ;  /* 0x000000060c00720c */ /* 0x000fda0003f05270 */
[----:B------:R-:W-:Y:S05]  /*4550*/  @P0 BRA `(.L_x_115) ;  /* 0xfffffff000f80947 */ /* 0x000fea000383ffff */
.L_x_102:
[----:B------:R-:W-:Y:S05]  /*4560*/  BSYNC B0 ;  /* 0x0000000000007941 */ /* 0x000fea0003800000 */
.L_x_101:
[----:B------:R-:W-:-:S13]  /*4570*/  ISETP.GE.AND P0, PT, R9, R0, PT ;  /* 0x000000000900720c */ /* 0x000fda0003f06270 */
[----:B------:R-:W-:Y:S05]  /*4580*/  @P0 EXIT ;  /* 0x000000000000094d */ /* 0x000fea0003800000 */
[----:B------:R-:W2:Y:S02]  /*4590*/  LDG.E R9, desc[UR4][R10.64+0x4] ;  /* 0x000004040a097981 */ /* 0x000ea4000c1e1900 */
[----:B--2---:R-:W-:-:S13]  /*45a0*/  ISETP.NE.AND P0, PT, R9, RZ, PT ;  /* 0x000000ff0900720c */ /* 0x004fda0003f05270 */
[----:B------:R-:W-:Y:S05]  /*45b0*/  @!P0 EXIT ;  /* 0x000000000000894d */ /* 0x000fea0003800000 */
        /* <DEDUP_REMOVED lines=51> */
.L_x_118:
        /* <DEDUP_REMOVED lines=28> */
.L_x_117:
[----:B------:R-:W-:Y:S05]  /*4ab0*/  BSYNC.RECONVERGENT B0 ;  /* 0x0000000000007941 */ /* 0x000fea0003800200 */
.L_x_116:
        /* <DEDUP_REMOVED lines=41> */
.L_x_121:
[----:B------:R-:W-:Y:S01]  /*4d50*/  IADD3 R23, PT, PT, R11, -0x1, RZ ;  /* 0xffffffff0b177810 */ /* 0x000fe20007ffe0ff */
[----:B------:R-:W-:Y:S02]  /*4d60*/  IMAD R6, R9, R2, RZ ;  /* 0x0000000209067224 */ /* 0x000fe400078e02ff */
[----:B------:R-:W-:Y:S02]  /*4d70*/  IMAD.MOV.U32 R9, RZ, RZ, R19 ;  /* 0x000000ffff097224 */ /* 0x000fe400078e0013 */
        /* <DEDUP_REMOVED lines=21> */
[-C--:B------:R-:W-:Y:S01]  /*4ed0*/  MOV R6, R11.reuse ;  /* 0x0000000b00067202 */ /* 0x080fe20000000f00 */
[----:B0-----:R-:W-:Y:S01]  /*4ee0*/  IMAD.MOV.U32 R10, RZ, RZ, R11 ;  /* 0x000000ffff0a7224 */ /* 0x001fe200078e000b */
[----:B--2---:R-:W-:Y:S02]  /*4ef0*/  ISETP.NE.AND P1, PT, R12, R11, PT ;  /* 0x0000000b0c00720c */ /* 0x004fe40003f25270 */
[----:B------:R-:W-:-:S11]  /*4f00*/  MOV R11, R12 ;  /* 0x0000000c000b7202 */ /* 0x000fd60000000f00 */
[----:B------:R-:W-:Y:S05]  /*4f10*/  @P1 BRA `(.L_x_121) ;  /* 0xfffffffc008c1947 */ /* 0x000fea000383ffff */
[----:B------:R-:W-:Y:S05]  /*4f20*/  BSYNC.RECONVERGENT B1 ;  /* 0x0000000000017941 */ /* 0x000fea0003800200 */
.L_x_120:
[----:B------:R-:W-:Y:S05]  /*4f30*/  BSYNC.RECONVERGENT B0 ;  /* 0x0000000000007941 */ /* 0x000fea0003800200 */
.L_x_119:
[----:B------:R-:W-:-:S13]  /*4f40*/  ISETP.NE.AND P0, PT, R8, R6, PT ;  /* 0x000000060800720c */ /* 0x000fda0003f05270 */
[----:B------:R-:W-:Y:S05]  /*4f50*/  @!P0 EXIT ;  /* 0x000000000000894d */ /* 0x000fea0003800000 */
.L_x_128:
[----:B------:R-:W0:Y:S02]  /*4f60*/  LDC.64 R2, c[0x0][0x388] ;  /* 0x0000e200ff027b82 */ /* 0x000e240000000a00 */
[----:B0-----:R-:W0:Y:S08]  /*4f70*/  I2F.U32.RP R0, R3 ;  /* 0x0000000300007306 */ /* 0x001e300000209000 */
[----:B0-----:R-:W0:Y:S02]  /*4f80*/  MUFU.RCP R0, R0 ;  /* 0x0000000000007308 */ /* 0x001e240000001000 */
[----:B0-----:R-:W-:-:S06]  /*4f90*/  VIADD R4, R0, 0xffffffe ;  /* 0x0ffffffe00047836 */ /* 0x001fcc0000000000 */
[----:B------:R0:W1:Y:S02]  /*4fa0*/  F2I.FTZ.U32.TRUNC.NTZ R5, R4 ;  /* 0x0000000400057305 */ /* 0x000064000021f000 */
[----:B0-----:R-:W-:Y:S01]  /*4fb0*/  IMAD.MOV.U32 R4, RZ, RZ, RZ ;  /* 0x000000ffff047224 */ /* 0x001fe200078e00ff */
[----:B-1----:R-:W-:-:S05]  /*4fc0*/  IADD3 R10, PT, PT, RZ, -R5, RZ ;  /* 0x80000005ff0a7210 */ /* 0x002fca0007ffe0ff */
[----:B------:R-:W-:Y:S01]  /*4fd0*/  IMAD R9, R10, R3, RZ ;  /* 0x000000030a097224 */ /* 0x000fe200078e02ff */
[----:B------:R-:W-:-:S03]  /*4fe0*/  VIMNMX.U32 R10, PT, PT, R6, R8, !PT ;  /* 0x00000008060a7248 */ /* 0x000fc60007fe0000 */
[----:B------:R-:W-:Y:S01]  /*4ff0*/  IMAD.HI.U32 R9, R5, R9, R4 ;  /* 0x0000000905097227 */ /* 0x000fe200078e0004 */
[----:B------:R-:W-:Y:S01]  /*5000*/  IADD3 R14, PT, PT, R10, -0x1, RZ ;  /* 0xffffffff0a0e7810 */ /* 0x000fe20007ffe0ff */
[----:B------:R-:W0:Y:S04]  /*5010*/  LDC.64 R4, c[0x0][0x380] ;  /* 0x0000e000ff047b82 */ /* 0x000e280000000a00 */
[----:B------:R-:W-:-:S04]  /*5020*/  IMAD.HI.U32 R7, R9, R14, RZ ;  /* 0x0000000e09077227 */ /* 0x000fc800078e00ff */
[----:B------:R-:W-:-:S04]  /*5030*/  IMAD.MOV R0, RZ, RZ, -R7 ;  /* 0x000000ffff007224 */ /* 0x000fc800078e0a07 */
[----:B------:R-:W-:-:S05]  /*5040*/  IMAD R0, R3, R0, R14 ;  /* 0x0000000003007224 */ /* 0x000fca00078e020e */
[----:B------:R-:W-:-:S13]  /*5050*/  ISETP.GE.U32.AND P0, PT, R0, R3, PT ;  /* 0x000000030000720c */ /* 0x000fda0003f06070 */
[-C--:B------:R-:W-:Y:S01]  /*5060*/  @P0 IADD3 R0, PT, PT, R0, -R3.reuse, RZ ;  /* 0x8000000300000210 */ /* 0x080fe20007ffe0ff */
        /* <DEDUP_REMOVED lines=8> */
[----:B0-----:R-:W-:Y:S01]  /*50f0*/  IADD3 R12, P1, PT, R11, R4, RZ ;  /* 0x000000040b0c7210 */ /* 0x001fe20007f3e0ff */
[----:B------:R-:W-:-:S03]  /*5100*/  IMAD R7, R3, R7, R14 ;  /* 0x0000000703077224 */ /* 0x000fc600078e020e */
[----:B------:R-:W-:Y:S02]  /*5110*/  LEA.HI.X.SX32 R13, R11, R5, 0x1, P1 ;  /* 0x000000050b0d7211 */ /* 0x000fe400008f0eff */
[----:B------:R-:W-:Y:S01]  /*5120*/  VIMNMX.U32 R11, PT, PT, R6, R8, PT ;  /* 0x00000008060b7248 */ /* 0x000fe20003fe0000 */
[----:B------:R-:W-:-:S05]  /*5130*/  IMAD.WIDE R12, R7, 0x4, R12 ;  /* 0x00000004070c7825 */ /* 0x000fca00078e020c */
[----:B------:R-:W2:Y:S02]  /*5140*/  ATOMG.E.CAS.STRONG.GPU PT, R11, [R12], R10, R11 ;  /* 0x0000000a0c0b73a9 */ /* 0x000ea400001ee10b */
        /* <DEDUP_REMOVED lines=48> */
.L_x_124:
        /* <DEDUP_REMOVED lines=22> */
[----:B-----5:R0:W5:Y:S01]  /*55b0*/  ATOMG.E.CAS.STRONG.GPU PT, RZ, [R14], R12, R13 ;  /* 0x0000000c0eff73a9 */ /* 0x02016200001ee10d */
[----:B------:R-:W-:-:S06]  /*55c0*/  IMAD.WIDE R10, R23, 0x4, R10 ;  /* 0x00000004170a7825 */ /* 0x000fcc00078e020a */
[----:B------:R-:W2:Y:S01]  /*55d0*/  LDG.E R10, desc[UR4][R10.64] ;  /* 0x000000040a0a7981 */ /* 0x000ea2000c1e1900 */
[-C--:B------:R-:W-:Y:S02]  /*55e0*/  MOV R8, R13.reuse ;  /* 0x0000000d00087202 */ /* 0x080fe40000000f00 */
[----:B--2---:R-:W-:Y:S01]  /*55f0*/  ISETP.NE.AND P1, PT, R10, R13, PT ;  /* 0x0000000d0a00720c */ /* 0x004fe20003f25270 */
[----:B0-----:R-:W-:-:S12]  /*5600*/  IMAD.MOV.U32 R13, RZ, RZ, R10 ;  /* 0x000000ffff0d7224 */ /* 0x001fd800078e000a */
[----:B------:R-:W-:Y:S05]  /*5610*/  @P1 BRA `(.L_x_124) ;  /* 0xfffffffc008c1947 */ /* 0x000fea000383ffff */
.L_x_123:
[----:B------:R-:W-:Y:S05]  /*5620*/  BSYNC.RECONVERGENT B0 ;  /* 0x0000000000007941 */ /* 0x000fea0003800200 */
.L_x_122:
        /* <DEDUP_REMOVED lines=44> */
.L_x_127:
        /* <DEDUP_REMOVED lines=9> */
[----:B------:R-:W-:Y:S02]  /*5980*/  ISETP.GE.U32.AND P2, PT, R10, R3, PT ;  /* 0x000000030a00720c */ /* 0x000fe40003f46070 */
[----:B------:R-:W-:-:S04]  /*5990*/  IADD3 R10, P1, PT, R11, R4, RZ ;  /* 0x000000040b0a7210 */ /* 0x000fc80007f3e0ff */
[----:B------:R-:W-:-:S03]  /*59a0*/  LEA.HI.X.SX32 R11, R11, R5, 0x1, P1 ;  /* 0x000000050b0b7211 */ /* 0x000fc600008f0eff */
[----:B------:R-:W-:Y:S01]  /*59b0*/  IMAD.WIDE R10, R17, 0x4, R10 ;  /* 0x00000004110a7825 */ /* 0x000fe200078e020a */
[----:B------:R-:W-:-:S03]  /*59c0*/  MOV R17, R21 ;  /* 0x0000001500117202 */ /* 0x000fc60000000f00 */
[----:B------:R-:W-:Y:S01]  /*59d0*/  @P2 VIADD R15, R15, 0x1 ;  /* 0x000000010f0f2836 */ /* 0x000fe20000000000 */
[----:B-----5:R0:W5:Y:S04]  /*59e0*/  ATOMG.E.CAS.STRONG.GPU PT, RZ, [R10], R6, R7 ;  /* 0x000000060aff73a9 */ /* 0x02016800001ee107 */
        /* <DEDUP_REMOVED lines=8> */
[----:B0-----:R-:W-:Y:S01]  /*5a70*/  IMAD.MOV.U32 R6, RZ, RZ, R7 ;  /* 0x000000ffff067224 */ /* 0x001fe200078e0007 */
[----:B--2---:R-:W-:Y:S02]  /*5a80*/  ISETP.NE.AND P1, PT, R14, R7, PT ;  /* 0x000000070e00720c */ /* 0x004fe40003f25270 */
[----:B------:R-:W-:-:S11]  /*5a90*/  MOV R7, R14 ;  /* 0x0000000e00077202 */ /* 0x000fd60000000f00 */
[----:B------:R-:W-:Y:S05]  /*5aa0*/  @P1 BRA `(.L_x_127) ;  /* 0xfffffffc00901947 */ /* 0x000fea000383ffff */
.L_x_126:
[----:B------:R-:W-:Y:S05]  /*5ab0*/  BSYNC.RECONVERGENT B0 ;  /* 0x0000000000007941 */ /* 0x000fea0003800200 */
.L_x_125:
[----:B------:R-:W-:-:S13]  /*5ac0*/  ISETP.NE.AND P0, PT, R8, R6, PT ;  /* 0x000000060800720c */ /* 0x000fda0003f05270 */
[----:B------:R-:W-:Y:S05]  /*5ad0*/  @P0 BRA `(.L_x_128) ;  /* 0xfffffff400200947 */ /* 0x000fea000383ffff */
[----:B------:R-:W-:Y:S05]  /*5ae0*/  EXIT ;  /* 0x000000000000794d */ /* 0x000fea0003800000 */
.L_x_129:
        /* <DEDUP_REMOVED lines=9> */
.L_x_166:


//--------------------- .text._Z21localMerge4Way_kernelPjiii --------------------------
	.section	.text._Z21localMerge4Way_kernelPjiii,"ax",@progbits
	.align	128
        .global         _Z21localMerge4Way_kernelPjiii
        .type           _Z21localMerge4Way_kernelPjiii,@function
        .size           _Z21localMerge4Way_kernelPjiii,(.L_x_167 - _Z21localMerge4Way_kernelPjiii)
        .other          _Z21localMerge4Way_kernelPjiii,@"STO_CUDA_ENTRY STV_DEFAULT"
_Z21localMerge4Way_kernelPjiii:
.text._Z21localMerge4Way_kernelPjiii:
[----:B------:R-:W-:Y:S01]  /*0000*/  LDC R1, c[0x0][0x37c] ;  /* 0x0000df00ff017b82 */ /* 0x000fe20000000800 */
[----:B------:R-:W0:Y:S07]  /*0010*/  S2R R3, SR_TID.Y ;  /* 0x0000000000037919 */ /* 0x000e2e0000002200 */
[----:B------:R-:W1:Y:S01]  /*0020*/  LDC R5, c[0x0][0x360] ;  /* 0x0000d800ff057b82 */ /* 0x000e620000000800 */
[----:B------:R-:W2:Y:S01]  /*0030*/  LDCU UR7, c[0x0][0x38c] ;  /* 0x00007180ff0777ac */ /* 0x000ea20008000800 */
[----:B------:R-:W1:Y:S01]  /*0040*/  S2R R0, SR_TID.X ;  /* 0x0000000000007919 */ /* 0x000e620000002100 */
[----:B------:R-:W3:Y:S05]  /*0050*/  LDCU UR6, c[0x0][0x390] ;  /* 0x00007200ff0677ac */ /* 0x000eea0008000800 */
[----:B------:R-:W0:Y:S08]  /*0060*/  S2UR UR5, SR_CTAID.Y ;  /* 0x00000000000579c3 */ /* 0x000e300000002600 */
[----:B------:R-:W0:Y:S01]  /*0070*/  LDC R20, c[0x0][0x364] ;  /* 0x0000d900ff147b82 */ /* 0x000e220000000800 */
[----:B--2---:R-:W-:-:S07]  /*0080*/  IMAD.U32 R18, RZ, RZ, UR7 ;  /* 0x00000007ff127e24 */ /* 0x004fce000f8e00ff */
[----:B------:R-:W1:Y:S01]  /*0090*/  S2UR UR4, SR_CTAID.X ;  /* 0x00000000000479c3 */ /* 0x000e620000002500 */
[----:B0-----:R-:W-:-:S05]  /*00a0*/  IMAD R20, R20, UR5, R3 ;  /* 0x0000000514147c24 */ /* 0x001fca000f8e0203 */
[----:B---3--:R-:W-:Y:S01]  /*00b0*/  ISETP.GE.AND P0, PT, R20, UR6, PT ;  /* 0x0000000614007c0c */ /* 0x008fe2000bf06270 */
[----:B-1----:R-:W-:-:S05]  /*00c0*/  IMAD R5, R5, UR4, R0 ;  /* 0x0000000405057c24 */ /* 0x002fca000f8e0200 */
        /* <DEDUP_REMOVED lines=73> */
[----:B------:R-:W-:Y:S01]  /*0560*/  IMAD.MOV.U32 R22, RZ, RZ, R12 ;  /* 0x000000ffff167224 */ /* 0x000fe200078e000c */
[----:B------:R-:W-:-:S07]  /*0570*/  MOV R15, R13 ;  /* 0x0000000d000f7202 */ /* 0x000fce0000000f00 */
.L_x_134:
[----:B------:R-:W-:-:S04]  /*0580*/  VIADD R21, R9, 0xffffffff ;  /* 0xffffffff09157836 */ /* 0x000fc80000000000 */
[----:B------:R-:W-:-:S04]  /*0590*/  IMAD.HI.U32 R13, R7, R21, RZ ;  /* 0x00000015070d7227 */ /* 0x000fc800078e00ff */
[----:B------:R-:W-:-:S04]  /*05a0*/  IMAD.MOV R11, RZ, RZ, -R13 ;  /* 0x000000ffff0b7224 */ /* 0x000fc800078e0a0d */
[----:B------:R-:W-:-:S05]  /*05b0*/  IMAD R11, R18, R11, R21 ;  /* 0x0000000b120b7224 */ /* 0x000fca00078e0215 */
[----:B------:R-:W-:-:S13]  /*05c0*/  ISETP.GE.U32.AND P1, PT, R11, R18, PT ;  /* 0x000000120b00720c */ /* 0x000fda0003f26070 */
[----:B------:R-:W-:Y:S01]  /*05d0*/  @P1 IADD3 R11, PT, PT, R11, -R18, RZ ;  /* 0x800000120b0b1210 */ /* 0x000fe20007ffe0ff */
[----:B------:R-:W-:-:S03]  /*05e0*/  @P1 VIADD R13, R13, 0x1 ;  /* 0x000000010d0d1836 */ /* 0x000fc60000000000 */
[----:B------:R-:W-:Y:S01]  /*05f0*/  ISETP.GE.U32.AND P2, PT, R11, R18, PT ;  /* 0x000000120b00720c */ /* 0x000fe20003f46070 */
[----:B------:R-:W-:Y:S01]  /*0600*/  IMAD R11, R22, R17, RZ ;  /* 0x00000011160b7224 */ /* 0x000fe200078e02ff */
[----:B------:R-:W-:-:S04]  /*0610*/  MOV R22, R24 ;  /* 0x0000001800167202 */ /* 0x000fc80000000f00 */
[----:B------:R-:W-:-:S07]  /*0620*/  IADD3 R12, P1, PT, R11, R16, RZ ;  /* 0x000000100b0c7210 */ /* 0x000fce0007f3e0ff */
[----:B------:R-:W-:-:S05]  /*0630*/  @P2 VIADD R13, R13, 0x1 ;  /* 0x000000010d0d2836 */ /* 0x000fca0000000000 */
[----:B------:R-:W-:Y:S02]  /*0640*/  SEL R24, R14, R13, !P0 ;  /* 0x0000000d0e187207 */ /* 0x000fe40004000000 */
[----:B------:R-:W-:-:S03]  /*0650*/  LEA.HI.X.SX32 R13, R11, R0, 0x1, P1 ;  /* 0x000000000b0d7211 */ /* 0x000fc600008f0eff */
[----:B------:R-:W-:Y:S02]  /*0660*/  IMAD R23, R24, R17, RZ ;  /* 0x0000001118177224 */ /* 0x000fe400078e02ff */
[----:B------:R-:W-:Y:S02]  /*0670*/  IMAD.MOV R25, RZ, RZ, -R24 ;  /* 0x000000ffff197224 */ /* 0x000fe400078e0a18 */
[----:B------:R-:W-:Y:S01]  /*0680*/  IMAD.WIDE R12, R15, 0x4, R12 ;  /* 0x000000040f0c7825 */ /* 0x000fe200078e020c */
[----:B------:R-:W-:-:S03]  /*0690*/  IADD3 R10, P1, PT, R23, R16, RZ ;  /* 0x00000010170a7210 */ /* 0x000fc60007f3e0ff */
[----:B------:R-:W-:Y:S01]  /*06a0*/  IMAD.MOV.U32 R15, RZ, RZ, R19 ;  /* 0x000000ffff0f7224 */ /* 0x000fe200078e0013 */
[----:B------:R-:W-:Y:S01]  /*06b0*/  LEA.HI.X.SX32 R11, R23, R0, 0x1, P1 ;  /* 0x00000000170b7211 */ /* 0x000fe200008f0eff */
[----:B------:R-:W-:Y:S01]  /*06c0*/  IMAD R19, R18, R25, R21 ;  /* 0x0000001912137224 */ /* 0x000fe200078e0215 */
[----:B-----5:R0:W5:Y:S03]  /*06d0*/  ATOMG.E.CAS.STRONG.GPU PT, RZ, [R12], R8, R9 ;  /* 0x000000080cff73a9 */ /* 0x02016600001ee109 */
[----:B------:R-:W-:-:S06]  /*06e0*/  IMAD.WIDE R10, R19, 0x4, R10 ;  /* 0x00000004130a7825 */ /* 0x000fcc00078e020a */
[----:B------:R-:W2:Y:S01]  /*06f0*/  LDG.E R10, desc[UR4][R10.64] ;  /* 0x000000040a0a7981 */ /* 0x000ea2000c1e1900 */
[-C--:B0-----:R-:W-:Y:S02]  /*0700*/  MOV R8, R9.reuse ;  /* 0x0000000900087202 */ /* 0x081fe40000000f00 */
[----:B--2---:R-:W-:Y:S01]  /*0710*/  ISETP.NE.AND P1, PT, R10, R9, PT ;  /* 0x000000090a00720c */ /* 0x004fe20003f25270 */
[----:B------:R-:W-:-:S12]  /*0720*/  IMAD.MOV.U32 R9, RZ, RZ, R10 ;  /* 0x000000ffff097224 */ /* 0x000fd800078e000a */
[----:B------:R-:W-:Y:S05]  /*0730*/  @P1 BRA `(.L_x_134) ;  /* 0xfffffffc00901947 */ /* 0x000fea000383ffff */
.L_x_133:
[----:B------:R-:W-:Y:S05]  /*0740*/  BSYNC.RECONVERGENT B1 ;  /* 0x0000000000017941 */ /* 0x000fea0003800200 */
.L_x_132:
        /* <DEDUP_REMOVED lines=42> */
.L_x_138:
        /* <DEDUP_REMOVED lines=15> */
[----:B------:R-:W-:Y:S01]  /*0ae0*/  IMAD.MOV.U32 R9, RZ, RZ, R15 ;  /* 0x000000ffff097224 */ /* 0x000fe200078e000f */
[----:B-----5:R0:W5:Y:S03]  /*0af0*/  ATOMG.E.CAS.STRONG.GPU PT, RZ, [R22], R10, R11 ;  /* 0x0000000a16ff73a9 */ /* 0x02016600001ee10b */
        /* <DEDUP_REMOVED lines=13> */
.L_x_137:
[----:B------:R-:W-:-:S07]  /*0bd0*/  MOV R6, R19 ;  /* 0x0000001300067202 */ /* 0x000fce0000000f00 */
.L_x_136:
[----:B------:R-:W-:Y:S05]  /*0be0*/  BSYNC.RECONVERGENT B1 ;  /* 0x0000000000017941 */ /* 0x000fea0003800200 */
.L_x_135:
[----:B------:R-:W-:-:S13]  /*0bf0*/  ISETP.NE.AND P0, PT, R8, R6, PT ;  /* 0x000000060800720c */ /* 0x000fda0003f05270 */
[----:B------:R-:W-:Y:S05]  /*0c00*/  @!P0 BRA `(.L_x_131) ;  /* 0x0000000c00048947 */ /* 0x000fea0003800000 */
.L_x_145:
[----:B------:R-:W-:Y:S05]  /*0c10*/  YIELD ;  /* 0x0000000000007946 */ /* 0x000fea0003800000 */
[----:B------:R-:W0:Y:S01]  /*0c20*/  LDCU.128 UR8, c[0x0][0x380] ;  /* 0x00007000ff0877ac */ /* 0x000e220008000c00 */
[----:B------:R-:W-:-:S05]  /*0c30*/  VIMNMX.U32 R10, PT, PT, R8, R6, !PT ;  /* 0x00000006080a7248 */ /* 0x000fca0007fe0000 */
[----:B------:R-:W-:Y:S02]  /*0c40*/  VIADD R7, R10, 0xffffffff ;  /* 0xffffffff0a077836 */ /* 0x000fe40000000000 */
[----:B0-----:R-:W-:Y:S02]  /*0c50*/  IMAD.U32 R18, RZ, RZ, UR11 ;  /* 0x0000000bff127e24 */ /* 0x001fe4000f8e00ff */
[----:B------:R-:W-:Y:S02]  /*0c60*/  IMAD.U32 R17, RZ, RZ, UR10 ;  /* 0x0000000aff117e24 */ /* 0x000fe4000f8e00ff */
[----:B------:R-:W0:Y:S01]  /*0c70*/  I2F.U32.RP R14, R18 ;  /* 0x00000012000e7306 */ /* 0x000e220000209000 */
[----:B------:R-:W-:Y:S01]  /*0c80*/  LOP3.LUT R19, RZ, R18, RZ, 0x33, !PT ;  /* 0x00000012ff137212 */ /* 0x000fe200078e33ff */
[----:B------:R-:W-:-:S06]  /*0c90*/  IMAD.U32 R16, RZ, RZ, UR8 ;  /* 0x00000008ff107e24 */ /* 0x000fcc000f8e00ff */
[----:B0-----:R-:W0:Y:S02]  /*0ca0*/  MUFU.RCP R14, R14 ;  /* 0x0000000e000e7308 */ /* 0x001e240000001000 */
[----:B0-----:R-:W-:-:S06]  /*0cb0*/  VIADD R12, R14, 0xffffffe ;  /* 0x0ffffffe0e0c7836 */ /* 0x001fcc0000000000 */
[----:B------:R0:W1:Y:S02]  /*0cc0*/  F2I.FTZ.U32.TRUNC.NTZ R13, R12 ;  /* 0x0000000c000d7305 */ /* 0x000064000021f000 */
[----:B0-----:R-:W-:Y:S02]  /*0cd0*/  IMAD.MOV.U32 R12, RZ, RZ, RZ ;  /* 0x000000ffff0c7224 */ /* 0x001fe400078e00ff */
[----:B-1----:R-:W-:-:S05]  /*0ce0*/  IMAD R0, R13, R18, RZ ;  /* 0x000000120d007224 */ /* 0x002fca00078e02ff */
[----:B------:R-:W-:-:S05]  /*0cf0*/  IADD3 R9, PT, PT, -R0, RZ, RZ ;  /* 0x000000ff00097210 */ /* 0x000fca0007ffe1ff */
        /* <DEDUP_REMOVED lines=10> */
[----:B------:R-:W-:Y:S02]  /*0da0*/  SEL R14, R19, R0, !P0 ;  /* 0x00000000130e7207 */ /* 0x000fe40004000000 */
[----:B------:R-:W-:-:S03]  /*0db0*/  MOV R0, UR9 ;  /* 0x0000000900007c02 */ /* 0x000fc60008000f00 */
        /* <DEDUP_REMOVED lines=57> */
.L_x_141:
[----:B------:R-:W-:Y:S01]  /*1150*/  VIADD R25, R15, 0xffffffff ;  /* 0xffffffff0f197836 */ /* 0x000fe20000000000 */
[----:B------:R-:W-:Y:S05]  /*1160*/  YIELD ;  /* 0x0000000000007946 */ /* 0x000fea0003800000 */
        /* <DEDUP_REMOVED lines=14> */
[----:B------:R-:W-:-:S05]  /*1250*/  SEL R24, R19, R10, !P0 ;  /* 0x0000000a13187207 */ /* 0x000fca0004000000 */
[----:B------:R-:W-:Y:S02]  /*1260*/  IMAD R27, R24, R17, RZ ;  /* 0x00000011181b7224 */ /* 0x000fe400078e02ff */
[----:B------:R-:W-:-:S03]  /*1270*/  IMAD.MOV R14, RZ, RZ, -R24 ;  /* 0x000000ffff0e7224 */ /* 0x000fc600078e0a18 */
[C---:B------:R-:W-:Y:S01]  /*1280*/  IADD3 R10, P1, PT, R27.reuse, R16, RZ ;  /* 0x000000101b0a7210 */ /* 0x040fe20007f3e0ff */
[----:B------:R-:W-:Y:S02]  /*1290*/  IMAD R23, R18, R14, R25 ;  /* 0x0000000e12177224 */ /* 0x000fe400078e0219 */
[----:B------:R-:W-:Y:S01]  /*12a0*/  IMAD.MOV.U32 R14, RZ, RZ, R8 ;  /* 0x000000ffff0e7224 */ /* 0x000fe200078e0008 */
[----:B------:R-:W-:-:S04]  /*12b0*/  LEA.HI.X.SX32 R11, R27, R0, 0x1, P1 ;  /* 0x000000001b0b7211 */ /* 0x000fc800008f0eff */
[----:B-----5:R0:W5:Y:S01]  /*12c0*/  ATOMG.E.CAS.STRONG.GPU PT, RZ, [R12], R14, R15 ;  /* 0x0000000e0cff73a9 */ /* 0x02016200001ee10f */
[----:B------:R-:W-:-:S06]  /*12d0*/  IMAD.WIDE R10, R23, 0x4, R10 ;  /* 0x00000004170a7825 */ /* 0x000fcc00078e020a */
[----:B------:R-:W2:Y:S01]  /*12e0*/  LDG.E R10, desc[UR4][R10.64] ;  /* 0x000000040a0a7981 */ /* 0x000ea2000c1e1900 */
[----:B------:R-:W-:Y:S01]  /*12f0*/  IMAD.MOV.U32 R8, RZ, RZ, R15 ;  /* 0x000000ffff087224 */ /* 0x000fe200078e000f */
[----:B--2---:R-:W-:Y:S02]  /*1300*/  ISETP.NE.AND P1, PT, R10, R15, PT ;  /* 0x0000000f0a00720c */ /* 0x004fe40003f25270 */
[----:B0-----:R-:W-:-:S11]  /*1310*/  MOV R15, R10 ;  /* 0x0000000a000f7202 */ /* 0x001fd60000000f00 */
[----:B------:R-:W-:Y:S05]  /*1320*/  @P1 BRA `(.L_x_141) ;  /* 0xfffffffc00881947 */ /* 0x000fea000383ffff */
.L_x_140:
[----:B------:R-:W-:Y:S05]  /*1330*/  BSYNC B1 ;  /* 0x0000000000017941 */ /* 0x000fea0003800000 */
.L_x_139:
        /* <DEDUP_REMOVED lines=44> */
[----:B------:R-:W-:Y:S02]  /*1600*/  IMAD.MOV.U32 R14, RZ, RZ, R12 ;  /* 0x000000ffff0e7224 */ /* 0x000fe400078e000c */
[----:B------:R-:W-:-:S07]  /*1610*/  IMAD.MOV.U32 R15, RZ, RZ, R13 ;  /* 0x000000ffff0f7224 */ /* 0x000fce00078e000d */
.L_x_144:
        /* <DEDUP_REMOVED lines=29> */
.L_x_143:
[----:B------:R-:W-:Y:S05]  /*17f0*/  BSYNC B1 ;  /* 0x0000000000017941 */ /* 0x000fea0003800000 */
.L_x_142:
[----:B------:R-:W-:-:S13]  /*1800*/  ISETP.NE.AND P0, PT, R8, R6, PT ;  /* 0x000000060800720c */ /* 0x000fda0003f05270 */
[----:B------:R-:W-:Y:S05]  /*1810*/  @P0 BRA `(.L_x_145) ;  /* 0xfffffff000fc0947 */ /* 0x000fea000383ffff */
.L_x_131:
[----:B------:R-:W-:Y:S05]  /*1820*/  BSYNC B0 ;  /* 0x0000000000007941 */ /* 0x000fea0003800000 */
.L_x_130:
[----:B------:R-:W0:Y:S01]  /*1830*/  LDCU UR6, c[0x0][0x390] ;  /* 0x00007200ff0677ac */ /* 0x000e220008000800 */
[----:B------:R-:W-:-:S04]  /*1840*/  IADD3 R20, PT, PT, R20, 0x1, RZ ;  /* 0x0000000114147810 */ /* 0x000fc80007ffe0ff */
[----:B0-----:R-:W-:-:S13]  /*1850*/  ISETP.GE.AND P0, PT, R20, UR6, PT ;  /* 0x0000000614007c0c */ /* 0x001fda000bf06270 */
[----:B------:R-:W-:Y:S05]  /*1860*/  @P0 EXIT ;  /* 0x000000000000094d */ /* 0x000fea0003800000 */
[----:B------:R-:W-:-:S04]  /*1870*/  IADD3 R2, P0, PT, R2, R17, RZ ;  /* 0x0000001102027210 */ /* 0x000fc80007f1e0ff */
[----:B------:R-:W-:-:S03]  /*1880*/  LEA.HI.X.SX32 R3, R17, R3, 0x1, P0 ;  /* 0x0000000311037211 */ /* 0x000fc600000f0eff */
[----:B------:R-:W-:-:S06]  /*1890*/  IMAD.WIDE R2, R5, 0x4, R2 ;  /* 0x0000000405027825 */ /* 0x000fcc00078e0202 */
[----:B------:R-:W2:Y:S02]  /*18a0*/  LDG.E R2, desc[UR4][R2.64] ;  /* 0x0000000402027981 */ /* 0x000ea4000c1e1900 */
[----:B--2---:R-:W-:-:S13]  /*18b0*/  ISETP.NE.AND P0, PT, R2, RZ, PT ;  /* 0x000000ff0200720c */ /* 0x004fda0003f05270 */
[----:B------:R-:W-:Y:S05]  /*18c0*/  @!P0 EXIT ;  /* 0x000000000000894d */ /* 0x000fea0003800000 */
[----:B------:R-:W0:Y:S01]  /*18d0*/  I2F.U32.RP R3, R18 ;  /* 0x0000001200037306 */ /* 0x000e220000209000 */
[----:B------:R-:W-:-:S07]  /*18e0*/  IMAD.MOV.U32 R6, RZ, RZ, RZ ;  /* 0x000000ffff067224 */ /* 0x000fce00078e00ff */
[----:B0-----:R-:W0:Y:S02]  /*18f0*/  MUFU.RCP R3, R3 ;  /* 0x0000000300037308 */ /* 0x001e240000001000 */
[----:B0-----:R-:W-:-:S06]  /*1900*/  VIADD R5, R3, 0xffffffe ;  /* 0x0ffffffe03057836 */ /* 0x001fcc0000000000 */
[----:B------:R-:W0:Y:S02]  /*1910*/  F2I.FTZ.U32.TRUNC.NTZ R7, R5 ;  /* 0x0000000500077305 */ /* 0x000e24000021f000 */
[----:B0-----:R-:W-:-:S05]  /*1920*/  IADD3 R9, PT, PT, RZ, -R7, RZ ;  /* 0x80000007ff097210 */ /* 0x001fca0007ffe0ff */
[----:B------:R-:W-:-:S04]  /*1930*/  IMAD R9, R9, R18, RZ ;  /* 0x0000001209097224 */ /* 0x000fc800078e02ff */
[----:B------:R-:W-:Y:S01]  /*1940*/  IMAD.HI.U32 R6, R7, R9, R6 ;  /* 0x0000000907067227 */ /* 0x000fe200078e0006 */
[----:B------:R-:W-:-:S05]  /*1950*/  IADD3 R7, PT, PT, R4, -0x1, RZ ;  /* 0xffffffff04077810 */ /* 0x000fca0007ffe0ff */
        /* <DEDUP_REMOVED lines=41> */
.L_x_148:
        /* <DEDUP_REMOVED lines=16> */
[----:B-----5:R0:W5:Y:S03]  /*1cf0*/  ATOMG.E.CAS.STRONG.GPU PT, RZ, [R10], R4, R5 ;  /* 0x000000040aff73a9 */ /* 0x02016600001ee105 */
[----:B------:R-:W-:-:S02]  /*1d00*/  IMAD R19, R14, R17, RZ ;  /* 0x000000110e137224 */ /* 0x000fc400078e02ff */
        /* <DEDUP_REMOVED lines=10> */
.L_x_147:
[----:B------:R-:W-:Y:S05]  /*1db0*/  BSYNC.RECONVERGENT B0 ;  /* 0x0000000000007941 */ /* 0x000fea0003800200 */
.L_x_146:
        /* <DEDUP_REMOVED lines=42> */
.L_x_152:
        /* <DEDUP_REMOVED lines=30> */
.L_x_151:
[----:B------:R-:W-:-:S07]  /*2240*/  MOV R2, R15 ;  /* 0x0000000f00027202 */ /* 0x000fce0000000f00 */
.L_x_150:
[----:B------:R-:W-:Y:S05]  /*2250*/  BSYNC.RECONVERGENT B0 ;  /* 0x0000000000007941 */ /* 0x000fea0003800200 */
.L_x_149:
[----:B------:R-:W-:-:S13]  /*2260*/  ISETP.NE.AND P0, PT, R4, R2, PT ;  /* 0x000000020400720c */ /* 0x000fda0003f05270 */
[----:B------:R-:W-:Y:S05]  /*2270*/  @!P0 EXIT ;  /* 0x000000000000894d */ /* 0x000fea0003800000 */
.L_x_159:
        /* <DEDUP_REMOVED lines=79> */
.L_x_155:
        /* <DEDUP_REMOVED lines=29> */
.L_x_154:
[----:B------:R-:W-:Y:S05]  /*2940*/  BSYNC.RECONVERGENT B0 ;  /* 0x0000000000007941 */ /* 0x000fea0003800200 */
.L_x_153:
        /* <DEDUP_REMOVED lines=44> */
.L_x_158:
        /* <DEDUP_REMOVED lines=28> */
.L_x_157:
[----:B------:R-:W-:Y:S05]  /*2dd0*/  BSYNC.RECONVERGENT B0 ;  /* 0x0000000000007941 */ /* 0x000fea0003800200 */
.L_x_156:
[----:B------:R-:W-:-:S13]  /*2de0*/  ISETP.NE.AND P0, PT, R4, R2, PT ;  /* 0x000000020400720c */ /* 0x000fda0003f05270 */
[----:B------:R-:W-:Y:S05]  /*2df0*/  @P0 BRA `(.L_x_159) ;  /* 0xfffffff400200947 */ /* 0x000fea000383ffff */
[----:B------:R-:W-:Y:S05]  /*2e00*/  EXIT ;  /* 0x000000000000794d */ /* 0x000fea0003800000 */
.L_x_160:
        /* <DEDUP_REMOVED lines=15> */
.L_x_167:


//--------------------- .text._Z17initLabels_kernelPKhiPjiii --------------------------
	.section	.text._Z17initLabels_kernelPKhiPjiii,"ax",@progbits
	.align	128
        .global         _Z17initLabels_kernelPKhiPjiii
        .type           _Z17initLabels_kernelPKhiPjiii,@function
        .size           _Z17initLabels_kernelPKhiPjiii,(.L_x_168 - _Z17initLabels_kernelPKhiPjiii)
        .other          _Z17initLabels_kernelPKhiPjiii,@"STO_CUDA_ENTRY STV_DEFAULT"
_Z17initLabels_kernelPKhiPjiii:
.text._Z17initLabels_kernelPKhiPjiii:
        /* <DEDUP_REMOVED lines=15> */
[--C-:B------:R-:W-:Y:S01]  /*00f0*/  SHF.R.S32.HI R9, RZ, 0x1f, R0.reuse ;  /* 0x0000001fff097819 */ /* 0x100fe20000011400 */
[----:B------:R-:W1:Y:S01]  /*0100*/  LDCU.64 UR8, c[0x0][0x380] ;  /* 0x00007000ff0877ac */ /* 0x000e620008000a00 */
[----:B------:R-:W2:Y:S01]  /*0110*/  LDCU.64 UR4, c[0x0][0x358] ;  /* 0x00006b00ff0477ac */ /* 0x000ea20008000a00 */
[----:B0-----:R-:W-:Y:S01]  /*0120*/  IMAD R3, R5, UR6, RZ ;  /* 0x0000000605037c24 */ /* 0x001fe2000f8e02ff */
[----:B------:R-:W0:Y:S04]  /*0130*/  LDCU UR6, c[0x0][0x398] ;  /* 0x00007300ff0677ac */ /* 0x000e280008000800 */
[----:B------:R-:W-:Y:S02]  /*0140*/  SHF.R.S32.HI R4, RZ, 0x1f, R3 ;  /* 0x0000001fff047819 */ /* 0x000fe40000011403 */
[----:B-1----:R-:W-:-:S04]  /*0150*/  IADD3 R2, P0, P1, R3, UR8, R0 ;  /* 0x0000000803027c10 */ /* 0x002fc8000f91e000 */
[----:B------:R-:W-:Y:S01]  /*0160*/  IADD3.X R3, PT, PT, R4, UR9, R9, P0, P1 ;  /* 0x0000000904037c10 */ /* 0x000fe200087e2409 */
[----:B------:R-:W1:Y:S04]  /*0170*/  LDCU.64 UR8, c[0x0][0x390] ;  /* 0x00007200ff0877ac */ /* 0x000e680008000a00 */
[----:B--2---:R-:W2:Y:S01]  /*0180*/  LDG.E.U8 R2, desc[UR4][R2.64] ;  /* 0x0000000402027981 */ /* 0x004ea2000c1e1100 */
[----:B0-----:R-:W-:-:S05]  /*0190*/  IMAD R4, R5, UR6, RZ ;  /* 0x0000000605047c24 */ /* 0x001fca000f8e02ff */
[----:B-1----:R-:W-:-:S04]  /*01a0*/  IADD3 R11, P1, PT, R4, UR8, RZ ;  /* 0x00000008040b7c10 */ /* 0x002fc8000ff3e0ff */
[----:B------:R-:W-:Y:S02]  /*01b0*/  LEA.HI.X.SX32 R8, R4, UR9, 0x1, P1 ;  /* 0x0000000904087c11 */ /* 0x000fe400088f0eff */
[----:B--2---:R-:W-:-:S13]  /*01c0*/  ISETP.NE.AND P0, PT, R2, RZ, PT ;  /* 0x000000ff0200720c */ /* 0x004fda0003f05270 */
[----:B------:R-:W-:Y:S01]  /*01d0*/  @P0 IMAD R6, R5, UR7, R0 ;  /* 0x0000000705060c24 */ /* 0x000fe2000f8e0200 */
        /* <DEDUP_REMOVED lines=9> */
.L_x_161:
        /* <DEDUP_REMOVED lines=9> */
.L_x_168:


//--------------------- .nv.shared.reserved.0     --------------------------
	.section	.nv.shared.reserved.0,"aw",@nobits
	.weak		__nv_reservedSMEM_offset_0_alias
	.size		__nv_reservedSMEM_offset_0_alias, 0, 64
	.other		__nv_reservedSMEM_offset_0_alias,@"STO_CUDA_RESERVED_SHARED STV_DEFAULT"
__nv_reservedSMEM_offset_0_alias:
	.zero		0
	.zero		64


//--------------------- .nv.constant0._Z27batchPathCompression_kernelP19NppiImageDescriptoriii --------------------------
	.section	.nv.constant0._Z27batchPathCompression_kernelP19NppiImageDescriptoriii,"a",@progbits
	.sectionflags	@""
	.align	4
.nv.constant0._Z27batchPathCompression_kernelP19NppiImageDescriptoriii:
	.zero		916


//--------------------- .nv.constant0._Z26batchLocalMerge8Way_kernelP19NppiImageDescriptoriii --------------------------
	.section	.nv.constant0._Z26batchLocalMerge8Way_kernelP19NppiImageDescriptoriii,"a",@progbits
	.sectionflags	@""
	.align	4
.nv.constant0._Z26batchLocalMerge8Way_kernelP19NppiImageDescriptoriii:
	.zero		916


//--------------------- .nv.constant0._Z22batchInitLabels_kernelPK19NppiImageDescriptorPS_iii --------------------------
	.section	.nv.constant0._Z22batchInitLabels_kernelPK19NppiImageDescriptorPS_iii,"a",@progbits
	.sectionflags	@""
	.align	4
.nv.constant0._Z22batchInitLabels_kernelPK19NppiImageDescriptorPS_iii:
	.zero		924


//--------------------- .nv.constant0._Z22pathCompression_kernelPjiii --------------------------
	.section	.nv.constant0._Z22pathCompression_kernelPjiii,"a",@progbits
	.sectionflags	@""
	.align	4
.nv.constant0._Z22pathCompression_kernelPjiii:
	.zero		916


//--------------------- .nv.constant0._Z21localMerge8Way_kernelPjiii --------------------------
	.section	.nv.constant0._Z21localMerge8Way_kernelPjiii,"a",@progbits
	.sectionflags	@""
	.align	4
.nv.constant0._Z21localMerge8Way_kernelPjiii:
	.zero		916


//--------------------- .nv.constant0._Z21localMerge4Way_kernelPjiii --------------------------
	.section	.nv.constant0._Z21localMerge4Way_kernelPjiii,"a",@progbits
	.sectionflags	@""
	.align	4
.nv.constant0._Z21localMerge4Way_kernelPjiii:
	.zero		916


//--------------------- .nv.constant0._Z17initLabels_kernelPKhiPjiii --------------------------
	.section	.nv.constant0._Z17initLabels_kernelPKhiPjiii,"a",@progbits
	.sectionflags	@""
	.align	4
.nv.constant0._Z17initLabels_kernelPKhiPjiii:
	.zero		932


//--------------------- SYMBOLS --------------------------

	.type		.nv.reservedSmem.offset0,@object
	.size		.nv.reservedSmem.offset0,0x4
